//
// Generated by NVIDIA NVVM Compiler
//
// Compiler Build ID: CL-36424714
// Cuda compilation tools, release 13.0, V13.0.88
// Based on NVVM 20.0.0
//

.version 9.0
.target sm_100
.address_size 64

	// .globl	_Z7softmaxPfii

.visible .entry _Z7softmaxPfii(
	.param .u64 .ptr .align 1 _Z7softmaxPfii_param_0,
	.param .u32 _Z7softmaxPfii_param_1,
	.param .u32 _Z7softmaxPfii_param_2
)
{
	.reg .pred 	%p<20>;
	.reg .b32 	%r<109>;
	.reg .b32 	%f<384>;
	.reg .b64 	%rd<47>;

	ld.param.u64 	%rd8, [_Z7softmaxPfii_param_0];
	ld.param.u32 	%r27, [_Z7softmaxPfii_param_1];
	ld.param.u32 	%r26, [_Z7softmaxPfii_param_2];
	cvta.to.global.u64 	%rd1, %rd8;
	mov.u32 	%r28, %ctaid.y;
	mov.u32 	%r29, %ntid.y;
	mov.u32 	%r30, %tid.y;
	mad.lo.s32 	%r1, %r28, %r29, %r30;
	setp.ge.s32 	%p1, %r1, %r27;
	@%p1 bra 	$L__BB0_25;
	setp.lt.s32 	%p2, %r26, 1;
	mov.f32 	%f382, 0f00000000;
	@%p2 bra 	$L__BB0_13;
	mul.lo.s32 	%r2, %r26, %r1;
	and.b32  	%r3, %r26, 7;
	setp.lt.u32 	%p3, %r26, 8;
	mov.f32 	%f382, 0f00000000;
	mov.b32 	%r101, 0;
	@%p3 bra 	$L__BB0_5;
	and.b32  	%r101, %r26, 2147483640;
	neg.s32 	%r104, %r101;
	mul.wide.u32 	%rd9, %r2, 4;
	add.s64 	%rd10, %rd9, %rd1;
	add.s64 	%rd45, %rd10, 16;
	mov.f32 	%f382, 0f00000000;
$L__BB0_4:
	.pragma "nounroll";
	ld.global.f32 	%f17, [%rd45+-16];
	fma.rn.f32 	%f18, %f17, 0f3BBB989D, 0f3F000000;
	cvt.sat.f32.f32 	%f19, %f18;
	mov.f32 	%f20, 0f4B400001;
	mov.f32 	%f21, 0f437C0000;
	fma.rm.f32 	%f22, %f19, %f21, %f20;
	add.f32 	%f23, %f22, 0fCB40007F;
	neg.f32 	%f24, %f23;
	fma.rn.f32 	%f25, %f17, 0f3FB8AA3B, %f24;
	fma.rn.f32 	%f26, %f17, 0f32A57060, %f25;
	mov.b32 	%r32, %f22;
	shl.b32 	%r33, %r32, 23;
	mov.b32 	%f27, %r33;
	ex2.approx.ftz.f32 	%f28, %f26;
	fma.rn.f32 	%f29, %f28, %f27, %f382;
	ld.global.f32 	%f30, [%rd45+-12];
	fma.rn.f32 	%f31, %f30, 0f3BBB989D, 0f3F000000;
	cvt.sat.f32.f32 	%f32, %f31;
	fma.rm.f32 	%f33, %f32, %f21, %f20;
	add.f32 	%f34, %f33, 0fCB40007F;
	neg.f32 	%f35, %f34;
	fma.rn.f32 	%f36, %f30, 0f3FB8AA3B, %f35;
	fma.rn.f32 	%f37, %f30, 0f32A57060, %f36;
	mov.b32 	%r34, %f33;
	shl.b32 	%r35, %r34, 23;
	mov.b32 	%f38, %r35;
	ex2.approx.ftz.f32 	%f39, %f37;
	fma.rn.f32 	%f40, %f39, %f38, %f29;
	ld.global.f32 	%f41, [%rd45+-8];
	fma.rn.f32 	%f42, %f41, 0f3BBB989D, 0f3F000000;
	cvt.sat.f32.f32 	%f43, %f42;
	fma.rm.f32 	%f44, %f43, %f21, %f20;
	add.f32 	%f45, %f44, 0fCB40007F;
	neg.f32 	%f46, %f45;
	fma.rn.f32 	%f47, %f41, 0f3FB8AA3B, %f46;
	fma.rn.f32 	%f48, %f41, 0f32A57060, %f47;
	mov.b32 	%r36, %f44;
	shl.b32 	%r37, %r36, 23;
	mov.b32 	%f49, %r37;
	ex2.approx.ftz.f32 	%f50, %f48;
	fma.rn.f32 	%f51, %f50, %f49, %f40;
	ld.global.f32 	%f52, [%rd45+-4];
	fma.rn.f32 	%f53, %f52, 0f3BBB989D, 0f3F000000;
	cvt.sat.f32.f32 	%f54, %f53;
	fma.rm.f32 	%f55, %f54, %f21, %f20;
	add.f32 	%f56, %f55, 0fCB40007F;
	neg.f32 	%f57, %f56;
	fma.rn.f32 	%f58, %f52, 0f3FB8AA3B, %f57;
	fma.rn.f32 	%f59, %f52, 0f32A57060, %f58;
	mov.b32 	%r38, %f55;
	shl.b32 	%r39, %r38, 23;
	mov.b32 	%f60, %r39;
	ex2.approx.ftz.f32 	%f61, %f59;
	fma.rn.f32 	%f62, %f61, %f60, %f51;
	ld.global.f32 	%f63, [%rd45];
	fma.rn.f32 	%f64, %f63, 0f3BBB989D, 0f3F000000;
	cvt.sat.f32.f32 	%f65, %f64;
	fma.rm.f32 	%f66, %f65, %f21, %f20;
	add.f32 	%f67, %f66, 0fCB40007F;
	neg.f32 	%f68, %f67;
	fma.rn.f32 	%f69, %f63, 0f3FB8AA3B, %f68;
	fma.rn.f32 	%f70, %f63, 0f32A57060, %f69;
	mov.b32 	%r40, %f66;
	shl.b32 	%r41, %r40, 23;
	mov.b32 	%f71, %r41;
	ex2.approx.ftz.f32 	%f72, %f70;
	fma.rn.f32 	%f73, %f72, %f71, %f62;
	ld.global.f32 	%f74, [%rd45+4];
	fma.rn.f32 	%f75, %f74, 0f3BBB989D, 0f3F000000;
	cvt.sat.f32.f32 	%f76, %f75;
	fma.rm.f32 	%f77, %f76, %f21, %f20;
	add.f32 	%f78, %f77, 0fCB40007F;
	neg.f32 	%f79, %f78;
	fma.rn.f32 	%f80, %f74, 0f3FB8AA3B, %f79;
	fma.rn.f32 	%f81, %f74, 0f32A57060, %f80;
	mov.b32 	%r42, %f77;
	shl.b32 	%r43, %r42, 23;
	mov.b32 	%f82, %r43;
	ex2.approx.ftz.f32 	%f83, %f81;
	fma.rn.f32 	%f84, %f83, %f82, %f73;
	ld.global.f32 	%f85, [%rd45+8];
	fma.rn.f32 	%f86, %f85, 0f3BBB989D, 0f3F000000;
	cvt.sat.f32.f32 	%f87, %f86;
	fma.rm.f32 	%f88, %f87, %f21, %f20;
	add.f32 	%f89, %f88, 0fCB40007F;
	neg.f32 	%f90, %f89;
	fma.rn.f32 	%f91, %f85, 0f3FB8AA3B, %f90;
	fma.rn.f32 	%f92, %f85, 0f32A57060, %f91;
	mov.b32 	%r44, %f88;
	shl.b32 	%r45, %r44, 23;
	mov.b32 	%f93, %r45;
	ex2.approx.ftz.f32 	%f94, %f92;
	fma.rn.f32 	%f95, %f94, %f93, %f84;
	ld.global.f32 	%f96, [%rd45+12];
	fma.rn.f32 	%f97, %f96, 0f3BBB989D, 0f3F000000;
	cvt.sat.f32.f32 	%f98, %f97;
	fma.rm.f32 	%f99, %f98, %f21, %f20;
	add.f32 	%f100, %f99, 0fCB40007F;
	neg.f32 	%f101, %f100;
	fma.rn.f32 	%f102, %f96, 0f3FB8AA3B, %f101;
	fma.rn.f32 	%f103, %f96, 0f32A57060, %f102;
	mov.b32 	%r46, %f99;
	shl.b32 	%r47, %r46, 23;
	mov.b32 	%f104, %r47;
	ex2.approx.ftz.f32 	%f105, %f103;
	fma.rn.f32 	%f382, %f105, %f104, %f95;
	add.s32 	%r104, %r104, 8;
	add.s64 	%rd45, %rd45, 32;
	setp.eq.s32 	%p4, %r104, 0;
	@%p4 bra 	$L__BB0_5;
	bra.uni 	$L__BB0_4;
$L__BB0_5:
	setp.eq.s32 	%p5, %r3, 0;
	@%p5 bra 	$L__BB0_13;
	and.b32  	%r7, %r26, 3;
	setp.lt.u32 	%p6, %r3, 4;
	@%p6 bra 	$L__BB0_8;
	add.s32 	%r48, %r101, %r2;
	mul.wide.u32 	%rd11, %r48, 4;
	add.s64 	%rd12, %rd1, %rd11;
	ld.global.f32 	%f107, [%rd12];
	fma.rn.f32 	%f108, %f107, 0f3BBB989D, 0f3F000000;
	cvt.sat.f32.f32 	%f109, %f108;
	mov.f32 	%f110, 0f4B400001;
	mov.f32 	%f111, 0f437C0000;
	fma.rm.f32 	%f112, %f109, %f111, %f110;
	add.f32 	%f113, %f112, 0fCB40007F;
	neg.f32 	%f114, %f113;
	fma.rn.f32 	%f115, %f107, 0f3FB8AA3B, %f114;
	fma.rn.f32 	%f116, %f107, 0f32A57060, %f115;
	mov.b32 	%r49, %f112;
	shl.b32 	%r50, %r49, 23;
	mov.b32 	%f117, %r50;
	ex2.approx.ftz.f32 	%f118, %f116;
	fma.rn.f32 	%f119, %f118, %f117, %f382;
	cvt.u64.u32 	%rd13, %r2;
	cvt.u64.u32 	%rd14, %r101;
	add.s64 	%rd15, %rd14, %rd13;
	shl.b64 	%rd16, %rd15, 2;
	add.s64 	%rd17, %rd1, %rd16;
	ld.global.f32 	%f120, [%rd17+4];
	fma.rn.f32 	%f121, %f120, 0f3BBB989D, 0f3F000000;
	cvt.sat.f32.f32 	%f122, %f121;
	fma.rm.f32 	%f123, %f122, %f111, %f110;
	add.f32 	%f124, %f123, 0fCB40007F;
	neg.f32 	%f125, %f124;
	fma.rn.f32 	%f126, %f120, 0f3FB8AA3B, %f125;
	fma.rn.f32 	%f127, %f120, 0f32A57060, %f126;
	mov.b32 	%r51, %f123;
	shl.b32 	%r52, %r51, 23;
	mov.b32 	%f128, %r52;
	ex2.approx.ftz.f32 	%f129, %f127;
	fma.rn.f32 	%f130, %f129, %f128, %f119;
	ld.global.f32 	%f131, [%rd17+8];
	fma.rn.f32 	%f132, %f131, 0f3BBB989D, 0f3F000000;
	cvt.sat.f32.f32 	%f133, %f132;
	fma.rm.f32 	%f134, %f133, %f111, %f110;
	add.f32 	%f135, %f134, 0fCB40007F;
	neg.f32 	%f136, %f135;
	fma.rn.f32 	%f137, %f131, 0f3FB8AA3B, %f136;
	fma.rn.f32 	%f138, %f131, 0f32A57060, %f137;
	mov.b32 	%r53, %f134;
	shl.b32 	%r54, %r53, 23;
	mov.b32 	%f139, %r54;
	ex2.approx.ftz.f32 	%f140, %f138;
	fma.rn.f32 	%f141, %f140, %f139, %f130;
	ld.global.f32 	%f142, [%rd17+12];
	fma.rn.f32 	%f143, %f142, 0f3BBB989D, 0f3F000000;
	cvt.sat.f32.f32 	%f144, %f143;
	fma.rm.f32 	%f145, %f144, %f111, %f110;
	add.f32 	%f146, %f145, 0fCB40007F;
	neg.f32 	%f147, %f146;
	fma.rn.f32 	%f148, %f142, 0f3FB8AA3B, %f147;
	fma.rn.f32 	%f149, %f142, 0f32A57060, %f148;
	mov.b32 	%r55, %f145;
	shl.b32 	%r56, %r55, 23;
	mov.b32 	%f150, %r56;
	ex2.approx.ftz.f32 	%f151, %f149;
	fma.rn.f32 	%f382, %f151, %f150, %f141;
	add.s32 	%r101, %r101, 4;
$L__BB0_8:
	setp.eq.s32 	%p7, %r7, 0;
	@%p7 bra 	$L__BB0_13;
	setp.eq.s32 	%p8, %r7, 1;
	@%p8 bra 	$L__BB0_11;
	add.s32 	%r57, %r101, %r2;
	mul.wide.u32 	%rd18, %r57, 4;
	add.s64 	%rd19, %rd1, %rd18;
	ld.global.f32 	%f153, [%rd19];
	fma.rn.f32 	%f154, %f153, 0f3BBB989D, 0f3F000000;
	cvt.sat.f32.f32 	%f155, %f154;
	mov.f32 	%f156, 0f4B400001;
	mov.f32 	%f157, 0f437C0000;
	fma.rm.f32 	%f158, %f155, %f157, %f156;
	add.f32 	%f159, %f158, 0fCB40007F;
	neg.f32 	%f160, %f159;
	fma.rn.f32 	%f161, %f153, 0f3FB8AA3B, %f160;
	fma.rn.f32 	%f162, %f153, 0f32A57060, %f161;
	mov.b32 	%r58, %f158;
	shl.b32 	%r59, %r58, 23;
	mov.b32 	%f163, %r59;
	ex2.approx.ftz.f32 	%f164, %f162;
	fma.rn.f32 	%f165, %f164, %f163, %f382;
	cvt.u64.u32 	%rd20, %r2;
	cvt.u64.u32 	%rd21, %r101;
	add.s64 	%rd22, %rd21, %rd20;
	shl.b64 	%rd23, %rd22, 2;
	add.s64 	%rd24, %rd1, %rd23;
	ld.global.f32 	%f166, [%rd24+4];
	fma.rn.f32 	%f167, %f166, 0f3BBB989D, 0f3F000000;
	cvt.sat.f32.f32 	%f168, %f167;
	fma.rm.f32 	%f169, %f168, %f157, %f156;
	add.f32 	%f170, %f169, 0fCB40007F;
	neg.f32 	%f171, %f170;
	fma.rn.f32 	%f172, %f166, 0f3FB8AA3B, %f171;
	fma.rn.f32 	%f173, %f166, 0f32A57060, %f172;
	mov.b32 	%r60, %f169;
	shl.b32 	%r61, %r60, 23;
	mov.b32 	%f174, %r61;
	ex2.approx.ftz.f32 	%f175, %f173;
	fma.rn.f32 	%f382, %f175, %f174, %f165;
	add.s32 	%r101, %r101, 2;
$L__BB0_11:
	and.b32  	%r62, %r26, 1;
	setp.eq.b32 	%p9, %r62, 1;
	not.pred 	%p10, %p9;
	@%p10 bra 	$L__BB0_13;
	add.s32 	%r63, %r101, %r2;
	mul.wide.u32 	%rd25, %r63, 4;
	add.s64 	%rd26, %rd1, %rd25;
	ld.global.f32 	%f176, [%rd26];
	fma.rn.f32 	%f177, %f176, 0f3BBB989D, 0f3F000000;
	cvt.sat.f32.f32 	%f178, %f177;
	mov.f32 	%f179, 0f4B400001;
	mov.f32 	%f180, 0f437C0000;
	fma.rm.f32 	%f181, %f178, %f180, %f179;
	add.f32 	%f182, %f181, 0fCB40007F;
	neg.f32 	%f183, %f182;
	fma.rn.f32 	%f184, %f176, 0f3FB8AA3B, %f183;
	fma.rn.f32 	%f185, %f176, 0f32A57060, %f184;
	mov.b32 	%r64, %f181;
	shl.b32 	%r65, %r64, 23;
	mov.b32 	%f186, %r65;
	ex2.approx.ftz.f32 	%f187, %f185;
	fma.rn.f32 	%f382, %f187, %f186, %f382;
$L__BB0_13:
	setp.lt.s32 	%p11, %r26, 1;
	@%p11 bra 	$L__BB0_25;
	mul.lo.s32 	%r12, %r26, %r1;
	and.b32  	%r13, %r26, 7;
	setp.lt.u32 	%p12, %r26, 8;
	mov.b32 	%r106, 0;
	@%p12 bra 	$L__BB0_17;
	and.b32  	%r106, %r26, 2147483640;
	neg.s32 	%r105, %r106;
	mul.wide.u32 	%rd27, %r12, 4;
	add.s64 	%rd28, %rd27, %rd1;
	add.s64 	%rd46, %rd28, 16;
$L__BB0_16:
	.pragma "nounroll";
	ld.global.f32 	%f188, [%rd46+-16];
	fma.rn.f32 	%f189, %f188, 0f3BBB989D, 0f3F000000;
	cvt.sat.f32.f32 	%f190, %f189;
	mov.f32 	%f191, 0f4B400001;
	mov.f32 	%f192, 0f437C0000;
	fma.rm.f32 	%f193, %f190, %f192, %f191;
	add.f32 	%f194, %f193, 0fCB40007F;
	neg.f32 	%f195, %f194;
	fma.rn.f32 	%f196, %f188, 0f3FB8AA3B, %f195;
	fma.rn.f32 	%f197, %f188, 0f32A57060, %f196;
	mov.b32 	%r67, %f193;
	shl.b32 	%r68, %r67, 23;
	mov.b32 	%f198, %r68;
	ex2.approx.ftz.f32 	%f199, %f197;
	mul.f32 	%f200, %f199, %f198;
	div.rn.f32 	%f201, %f200, %f382;
	st.global.f32 	[%rd46+-16], %f201;
	ld.global.f32 	%f202, [%rd46+-12];
	fma.rn.f32 	%f203, %f202, 0f3BBB989D, 0f3F000000;
	cvt.sat.f32.f32 	%f204, %f203;
	fma.rm.f32 	%f205, %f204, %f192, %f191;
	add.f32 	%f206, %f205, 0fCB40007F;
	neg.f32 	%f207, %f206;
	fma.rn.f32 	%f208, %f202, 0f3FB8AA3B, %f207;
	fma.rn.f32 	%f209, %f202, 0f32A57060, %f208;
	mov.b32 	%r69, %f205;
	shl.b32 	%r70, %r69, 23;
	mov.b32 	%f210, %r70;
	ex2.approx.ftz.f32 	%f211, %f209;
	mul.f32 	%f212, %f211, %f210;
	div.rn.f32 	%f213, %f212, %f382;
	st.global.f32 	[%rd46+-12], %f213;
	ld.global.f32 	%f214, [%rd46+-8];
	fma.rn.f32 	%f215, %f214, 0f3BBB989D, 0f3F000000;
	cvt.sat.f32.f32 	%f216, %f215;
	fma.rm.f32 	%f217, %f216, %f192, %f191;
	add.f32 	%f218, %f217, 0fCB40007F;
	neg.f32 	%f219, %f218;
	fma.rn.f32 	%f220, %f214, 0f3FB8AA3B, %f219;
	fma.rn.f32 	%f221, %f214, 0f32A57060, %f220;
	mov.b32 	%r71, %f217;
	shl.b32 	%r72, %r71, 23;
	mov.b32 	%f222, %r72;
	ex2.approx.ftz.f32 	%f223, %f221;
	mul.f32 	%f224, %f223, %f222;
	div.rn.f32 	%f225, %f224, %f382;
	st.global.f32 	[%rd46+-8], %f225;
	ld.global.f32 	%f226, [%rd46+-4];
	fma.rn.f32 	%f227, %f226, 0f3BBB989D, 0f3F000000;
	cvt.sat.f32.f32 	%f228, %f227;
	fma.rm.f32 	%f229, %f228, %f192, %f191;
	add.f32 	%f230, %f229, 0fCB40007F;
	neg.f32 	%f231, %f230;
	fma.rn.f32 	%f232, %f226, 0f3FB8AA3B, %f231;
	fma.rn.f32 	%f233, %f226, 0f32A57060, %f232;
	mov.b32 	%r73, %f229;
	shl.b32 	%r74, %r73, 23;
	mov.b32 	%f234, %r74;
	ex2.approx.ftz.f32 	%f235, %f233;
	mul.f32 	%f236, %f235, %f234;
	div.rn.f32 	%f237, %f236, %f382;
	st.global.f32 	[%rd46+-4], %f237;
	ld.global.f32 	%f238, [%rd46];
	fma.rn.f32 	%f239, %f238, 0f3BBB989D, 0f3F000000;
	cvt.sat.f32.f32 	%f240, %f239;
	fma.rm.f32 	%f241, %f240, %f192, %f191;
	add.f32 	%f242, %f241, 0fCB40007F;
	neg.f32 	%f243, %f242;
	fma.rn.f32 	%f244, %f238, 0f3FB8AA3B, %f243;
	fma.rn.f32 	%f245, %f238, 0f32A57060, %f244;
	mov.b32 	%r75, %f241;
	shl.b32 	%r76, %r75, 23;
	mov.b32 	%f246, %r76;
	ex2.approx.ftz.f32 	%f247, %f245;
	mul.f32 	%f248, %f247, %f246;
	div.rn.f32 	%f249, %f248, %f382;
	st.global.f32 	[%rd46], %f249;
	ld.global.f32 	%f250, [%rd46+4];
	fma.rn.f32 	%f251, %f250, 0f3BBB989D, 0f3F000000;
	cvt.sat.f32.f32 	%f252, %f251;
	fma.rm.f32 	%f253, %f252, %f192, %f191;
	add.f32 	%f254, %f253, 0fCB40007F;
	neg.f32 	%f255, %f254;
	fma.rn.f32 	%f256, %f250, 0f3FB8AA3B, %f255;
	fma.rn.f32 	%f257, %f250, 0f32A57060, %f256;
	mov.b32 	%r77, %f253;
	shl.b32 	%r78, %r77, 23;
	mov.b32 	%f258, %r78;
	ex2.approx.ftz.f32 	%f259, %f257;
	mul.f32 	%f260, %f259, %f258;
	div.rn.f32 	%f261, %f260, %f382;
	st.global.f32 	[%rd46+4], %f261;
	ld.global.f32 	%f262, [%rd46+8];
	fma.rn.f32 	%f263, %f262, 0f3BBB989D, 0f3F000000;
	cvt.sat.f32.f32 	%f264, %f263;
	fma.rm.f32 	%f265, %f264, %f192, %f191;
	add.f32 	%f266, %f265, 0fCB40007F;
	neg.f32 	%f267, %f266;
	fma.rn.f32 	%f268, %f262, 0f3FB8AA3B, %f267;
	fma.rn.f32 	%f269, %f262, 0f32A57060, %f268;
	mov.b32 	%r79, %f265;
	shl.b32 	%r80, %r79, 23;
	mov.b32 	%f270, %r80;
	ex2.approx.ftz.f32 	%f271, %f269;
	mul.f32 	%f272, %f271, %f270;
	div.rn.f32 	%f273, %f272, %f382;
	st.global.f32 	[%rd46+8], %f273;
	ld.global.f32 	%f274, [%rd46+12];
	fma.rn.f32 	%f275, %f274, 0f3BBB989D, 0f3F000000;
	cvt.sat.f32.f32 	%f276, %f275;
	fma.rm.f32 	%f277, %f276, %f192, %f191;
	add.f32 	%f278, %f277, 0fCB40007F;
	neg.f32 	%f279, %f278;
	fma.rn.f32 	%f280, %f274, 0f3FB8AA3B, %f279;
	fma.rn.f32 	%f281, %f274, 0f32A57060, %f280;
	mov.b32 	%r81, %f277;
	shl.b32 	%r82, %r81, 23;
	mov.b32 	%f282, %r82;
	ex2.approx.ftz.f32 	%f283, %f281;
	mul.f32 	%f284, %f283, %f282;
	div.rn.f32 	%f285, %f284, %f382;
	st.global.f32 	[%rd46+12], %f285;
	add.s32 	%r105, %r105, 8;
	add.s64 	%rd46, %rd46, 32;
	setp.ne.s32 	%p13, %r105, 0;
	@%p13 bra 	$L__BB0_16;
$L__BB0_17:
	setp.eq.s32 	%p14, %r13, 0;
	@%p14 bra 	$L__BB0_25;
	and.b32  	%r21, %r26, 3;
	setp.lt.u32 	%p15, %r13, 4;
	@%p15 bra 	$L__BB0_20;
	add.s32 	%r83, %r106, %r12;
	mul.wide.u32 	%rd29, %r83, 4;
	add.s64 	%rd30, %rd1, %rd29;
	ld.global.f32 	%f286, [%rd30];
	fma.rn.f32 	%f287, %f286, 0f3BBB989D, 0f3F000000;
	cvt.sat.f32.f32 	%f288, %f287;
	mov.f32 	%f289, 0f4B400001;
	mov.f32 	%f290, 0f437C0000;
	fma.rm.f32 	%f291, %f288, %f290, %f289;
	add.f32 	%f292, %f291, 0fCB40007F;
	neg.f32 	%f293, %f292;
	fma.rn.f32 	%f294, %f286, 0f3FB8AA3B, %f293;
	fma.rn.f32 	%f295, %f286, 0f32A57060, %f294;
	mov.b32 	%r84, %f291;
	shl.b32 	%r85, %r84, 23;
	mov.b32 	%f296, %r85;
	ex2.approx.ftz.f32 	%f297, %f295;
	mul.f32 	%f298, %f297, %f296;
	div.rn.f32 	%f299, %f298, %f382;
	st.global.f32 	[%rd30], %f299;
	cvt.u64.u32 	%rd31, %r12;
	cvt.u64.u32 	%rd32, %r106;
	add.s64 	%rd33, %rd32, %rd31;
	shl.b64 	%rd34, %rd33, 2;
	add.s64 	%rd35, %rd1, %rd34;
	ld.global.f32 	%f300, [%rd35+4];
	fma.rn.f32 	%f301, %f300, 0f3BBB989D, 0f3F000000;
	cvt.sat.f32.f32 	%f302, %f301;
	fma.rm.f32 	%f303, %f302, %f290, %f289;
	add.f32 	%f304, %f303, 0fCB40007F;
	neg.f32 	%f305, %f304;
	fma.rn.f32 	%f306, %f300, 0f3FB8AA3B, %f305;
	fma.rn.f32 	%f307, %f300, 0f32A57060, %f306;
	mov.b32 	%r86, %f303;
	shl.b32 	%r87, %r86, 23;
	mov.b32 	%f308, %r87;
	ex2.approx.ftz.f32 	%f309, %f307;
	mul.f32 	%f310, %f309, %f308;
	div.rn.f32 	%f311, %f310, %f382;
	st.global.f32 	[%rd35+4], %f311;
	ld.global.f32 	%f312, [%rd35+8];
	fma.rn.f32 	%f313, %f312, 0f3BBB989D, 0f3F000000;
	cvt.sat.f32.f32 	%f314, %f313;
	fma.rm.f32 	%f315, %f314, %f290, %f289;
	add.f32 	%f316, %f315, 0fCB40007F;
	neg.f32 	%f317, %f316;
	fma.rn.f32 	%f318, %f312, 0f3FB8AA3B, %f317;
	fma.rn.f32 	%f319, %f312, 0f32A57060, %f318;
	mov.b32 	%r88, %f315;
	shl.b32 	%r89, %r88, 23;
	mov.b32 	%f320, %r89;
	ex2.approx.ftz.f32 	%f321, %f319;
	mul.f32 	%f322, %f321, %f320;
	div.rn.f32 	%f323, %f322, %f382;
	st.global.f32 	[%rd35+8], %f323;
	ld.global.f32 	%f324, [%rd35+12];
	fma.rn.f32 	%f325, %f324, 0f3BBB989D, 0f3F000000;
	cvt.sat.f32.f32 	%f326, %f325;
	fma.rm.f32 	%f327, %f326, %f290, %f289;
	add.f32 	%f328, %f327, 0fCB40007F;
	neg.f32 	%f329, %f328;
	fma.rn.f32 	%f330, %f324, 0f3FB8AA3B, %f329;
	fma.rn.f32 	%f331, %f324, 0f32A57060, %f330;
	mov.b32 	%r90, %f327;
	shl.b32 	%r91, %r90, 23;
	mov.b32 	%f332, %r91;
	ex2.approx.ftz.f32 	%f333, %f331;
	mul.f32 	%f334, %f333, %f332;
	div.rn.f32 	%f335, %f334, %f382;
	st.global.f32 	[%rd35+12], %f335;
	add.s32 	%r106, %r106, 4;
$L__BB0_20:
	setp.eq.s32 	%p16, %r21, 0;
	@%p16 bra 	$L__BB0_25;
	setp.eq.s32 	%p17, %r21, 1;
	@%p17 bra 	$L__BB0_23;
	add.s32 	%r92, %r106, %r12;
	mul.wide.u32 	%rd36, %r92, 4;
	add.s64 	%rd37, %rd1, %rd36;
	ld.global.f32 	%f336, [%rd37];
	fma.rn.f32 	%f337, %f336, 0f3BBB989D, 0f3F000000;
	cvt.sat.f32.f32 	%f338, %f337;
	mov.f32 	%f339, 0f4B400001;
	mov.f32 	%f340, 0f437C0000;
	fma.rm.f32 	%f341, %f338, %f340, %f339;
	add.f32 	%f342, %f341, 0fCB40007F;
	neg.f32 	%f343, %f342;
	fma.rn.f32 	%f344, %f336, 0f3FB8AA3B, %f343;
	fma.rn.f32 	%f345, %f336, 0f32A57060, %f344;
	mov.b32 	%r93, %f341;
	shl.b32 	%r94, %r93, 23;
	mov.b32 	%f346, %r94;
	ex2.approx.ftz.f32 	%f347, %f345;
	mul.f32 	%f348, %f347, %f346;
	div.rn.f32 	%f349, %f348, %f382;
	st.global.f32 	[%rd37], %f349;
	cvt.u64.u32 	%rd38, %r12;
	cvt.u64.u32 	%rd39, %r106;
	add.s64 	%rd40, %rd39, %rd38;
	shl.b64 	%rd41, %rd40, 2;
	add.s64 	%rd42, %rd1, %rd41;
	ld.global.f32 	%f350, [%rd42+4];
	fma.rn.f32 	%f351, %f350, 0f3BBB989D, 0f3F000000;
	cvt.sat.f32.f32 	%f352, %f351;
	fma.rm.f32 	%f353, %f352, %f340, %f339;
	add.f32 	%f354, %f353, 0fCB40007F;
	neg.f32 	%f355, %f354;
	fma.rn.f32 	%f356, %f350, 0f3FB8AA3B, %f355;
	fma.rn.f32 	%f357, %f350, 0f32A57060, %f356;
	mov.b32 	%r95, %f353;
	shl.b32 	%r96, %r95, 23;
	mov.b32 	%f358, %r96;
	ex2.approx.ftz.f32 	%f359, %f357;
	mul.f32 	%f360, %f359, %f358;
	div.rn.f32 	%f361, %f360, %f382;
	st.global.f32 	[%rd42+4], %f361;
	add.s32 	%r106, %r106, 2;
$L__BB0_23:
	and.b32  	%r97, %r26, 1;
	setp.eq.b32 	%p18, %r97, 1;
	not.pred 	%p19, %p18;
	@%p19 bra 	$L__BB0_25;
	add.s32 	%r98, %r106, %r12;
	mul.wide.u32 	%rd43, %r98, 4;
	add.s64 	%rd44, %rd1, %rd43;
	ld.global.f32 	%f362, [%rd44];
	fma.rn.f32 	%f363, %f362, 0f3BBB989D, 0f3F000000;
	cvt.sat.f32.f32 	%f364, %f363;
	mov.f32 	%f365, 0f4B400001;
	mov.f32 	%f366, 0f437C0000;
	fma.rm.f32 	%f367, %f364, %f366, %f365;
	add.f32 	%f368, %f367, 0fCB40007F;
	neg.f32 	%f369, %f368;
	fma.rn.f32 	%f370, %f362, 0f3FB8AA3B, %f369;
	fma.rn.f32 	%f371, %f362, 0f32A57060, %f370;
	mov.b32 	%r99, %f367;
	shl.b32 	%r100, %r99, 23;
	mov.b32 	%f372, %r100;
	ex2.approx.ftz.f32 	%f373, %f371;
	mul.f32 	%f374, %f373, %f372;
	div.rn.f32 	%f375, %f374, %f382;
	st.global.f32 	[%rd44], %f375;
$L__BB0_25:
	ret;

}
	// .globl	_Z8add_biasPfS_ii
.visible .entry _Z8add_biasPfS_ii(
	.param .u64 .ptr .align 1 _Z8add_biasPfS_ii_param_0,
	.param .u64 .ptr .align 1 _Z8add_biasPfS_ii_param_1,
	.param .u32 _Z8add_biasPfS_ii_param_2,
	.param .u32 _Z8add_biasPfS_ii_param_3
)
{
	.reg .pred 	%p<4>;
	.reg .b32 	%r<13>;
	.reg .b32 	%f<4>;
	.reg .b64 	%rd<9>;

	ld.param.u64 	%rd1, [_Z8add_biasPfS_ii_param_0];
	ld.param.u64 	%rd2, [_Z8add_biasPfS_ii_param_1];
	ld.param.u32 	%r3, [_Z8add_biasPfS_ii_param_2];
	ld.param.u32 	%r4, [_Z8add_biasPfS_ii_param_3];
	mov.u32 	%r5, %ctaid.y;
	mov.u32 	%r6, %ntid.y;
	mov.u32 	%r7, %tid.y;
	mad.lo.s32 	%r8, %r5, %r6, %r7;
	mov.u32 	%r9, %ctaid.x;
	mov.u32 	%r10, %ntid.x;
	mov.u32 	%r11, %tid.x;
	mad.lo.s32 	%r1, %r9, %r10, %r11;
	mul.lo.s32 	%r2, %r4, %r8;
	setp.ge.s32 	%p1, %r8, %r3;
	setp.ge.s32 	%p2, %r1, %r4;
	or.pred  	%p3, %p1, %p2;
	@%p3 bra 	$L__BB1_2;
	cvta.to.global.u64 	%rd3, %rd2;
	cvta.to.global.u64 	%rd4, %rd1;
	mul.wide.s32 	%rd5, %r1, 4;
	add.s64 	%rd6, %rd3, %rd5;
	ld.global.f32 	%f1, [%rd6];
	add.s32 	%r12, %r2, %r1;
	mul.wide.s32 	%rd7, %r12, 4;
	add.s64 	%rd8, %rd4, %rd7;
	ld.global.f32 	%f2, [%rd8];
	add.f32 	%f3, %f1, %f2;
	st.global.f32 	[%rd8], %f3;
$L__BB1_2:
	ret;

}
	// .globl	_Z12add_ARD_gradPfS_S_ii
.visible .entry _Z12add_ARD_gradPfS_S_ii(
	.param .u64 .ptr .align 1 _Z12add_ARD_gradPfS_S_ii_param_0,
	.param .u64 .ptr .align 1 _Z12add_ARD_gradPfS_S_ii_param_1,
	.param .u64 .ptr .align 1 _Z12add_ARD_gradPfS_S_ii_param_2,
	.param .u32 _Z12add_ARD_gradPfS_S_ii_param_3,
	.param .u32 _Z12add_ARD_gradPfS_S_ii_param_4
)
{
	.reg .pred 	%p<4>;
	.reg .b32 	%r<12>;
	.reg .b32 	%f<7>;
	.reg .b64 	%rd<12>;

	ld.param.u64 	%rd1, [_Z12add_ARD_gradPfS_S_ii_param_0];
	ld.param.u64 	%rd2, [_Z12add_ARD_gradPfS_S_ii_param_1];
	ld.param.u64 	%rd3, [_Z12add_ARD_gradPfS_S_ii_param_2];
	ld.param.u32 	%r3, [_Z12add_ARD_gradPfS_S_ii_param_3];
	ld.param.u32 	%r4, [_Z12add_ARD_gradPfS_S_ii_param_4];
	mov.u32 	%r5, %ctaid.y;
	mov.u32 	%r6, %ntid.y;
	mov.u32 	%r7, %tid.y;
	mad.lo.s32 	%r1, %r5, %r6, %r7;
	mov.u32 	%r8, %ctaid.x;
	mov.u32 	%r9, %ntid.x;
	mov.u32 	%r10, %tid.x;
	mad.lo.s32 	%r11, %r8, %r9, %r10;
	mad.lo.s32 	%r2, %r4, %r1, %r11;
	setp.ge.s32 	%p1, %r1, %r3;
	setp.ge.s32 	%p2, %r11, %r4;
	or.pred  	%p3, %p1, %p2;
	@%p3 bra 	$L__BB2_2;
	cvta.to.global.u64 	%rd4, %rd2;
	cvta.to.global.u64 	%rd5, %rd3;
	cvta.to.global.u64 	%rd6, %rd1;
	mul.wide.s32 	%rd7, %r2, 4;
	add.s64 	%rd8, %rd4, %rd7;
	ld.global.f32 	%f1, [%rd8];
	mul.wide.u32 	%rd9, %r1, 4;
	add.s64 	%rd10, %rd5, %rd9;
	ld.global.f32 	%f2, [%rd10];
	mul.f32 	%f3, %f2, %f2;
	div.rn.f32 	%f4, %f1, %f3;
	add.s64 	%rd11, %rd6, %rd7;
	ld.global.f32 	%f5, [%rd11];
	sub.f32 	%f6, %f5, %f4;
	st.global.f32 	[%rd11], %f6;
$L__BB2_2:
	ret;

}
	// .globl	_Z20add_normal_unit_gradPfS_S_ii
.visible .entry _Z20add_normal_unit_gradPfS_S_ii(
	.param .u64 .ptr .align 1 _Z20add_normal_unit_gradPfS_S_ii_param_0,
	.param .u64 .ptr .align 1 _Z20add_normal_unit_gradPfS_S_ii_param_1,
	.param .u64 .ptr .align 1 _Z20add_normal_unit_gradPfS_S_ii_param_2,
	.param .u32 _Z20add_normal_unit_gradPfS_S_ii_param_3,
	.param .u32 _Z20add_normal_unit_gradPfS_S_ii_param_4
)
{
	.reg .pred 	%p<4>;
	.reg .b32 	%r<13>;
	.reg .b32 	%f<7>;
	.reg .b64 	%rd<12>;

	ld.param.u64 	%rd1, [_Z20add_normal_unit_gradPfS_S_ii_param_0];
	ld.param.u64 	%rd2, [_Z20add_normal_unit_gradPfS_S_ii_param_1];
	ld.param.u64 	%rd3, [_Z20add_normal_unit_gradPfS_S_ii_param_2];
	ld.param.u32 	%r3, [_Z20add_normal_unit_gradPfS_S_ii_param_3];
	ld.param.u32 	%r4, [_Z20add_normal_unit_gradPfS_S_ii_param_4];
	mov.u32 	%r5, %ctaid.y;
	mov.u32 	%r6, %ntid.y;
	mov.u32 	%r7, %tid.y;
	mad.lo.s32 	%r8, %r5, %r6, %r7;
	mov.u32 	%r9, %ctaid.x;
	mov.u32 	%r10, %ntid.x;
	mov.u32 	%r11, %tid.x;
	mad.lo.s32 	%r1, %r9, %r10, %r11;
	mul.lo.s32 	%r2, %r4, %r8;
	setp.ge.s32 	%p1, %r8, %r3;
	setp.ge.s32 	%p2, %r1, %r4;
	or.pred  	%p3, %p1, %p2;
	@%p3 bra 	$L__BB3_2;
	cvta.to.global.u64 	%rd4, %rd2;
	cvta.to.global.u64 	%rd5, %rd3;
	cvta.to.global.u64 	%rd6, %rd1;
	add.s32 	%r12, %r2, %r1;
	mul.wide.s32 	%rd7, %r12, 4;
	add.s64 	%rd8, %rd4, %rd7;
	ld.global.f32 	%f1, [%rd8];
	mul.wide.s32 	%rd9, %r1, 4;
	add.s64 	%rd10, %rd5, %rd9;
	ld.global.f32 	%f2, [%rd10];
	mul.f32 	%f3, %f2, %f2;
	div.rn.f32 	%f4, %f1, %f3;
	add.s64 	%rd11, %rd6, %rd7;
	ld.global.f32 	%f5, [%rd11];
	sub.f32 	%f6, %f5, %f4;
	st.global.f32 	[%rd11], %f6;
$L__BB3_2:
	ret;

}
	// .globl	_Z13add_bias_gradPfS_S_ii
.visible .entry _Z13add_bias_gradPfS_S_ii(
	.param .u64 .ptr .align 1 _Z13add_bias_gradPfS_S_ii_param_0,
	.param .u64 .ptr .align 1 _Z13add_bias_gradPfS_S_ii_param_1,
	.param .u64 .ptr .align 1 _Z13add_bias_gradPfS_S_ii_param_2,
	.param .u32 _Z13add_bias_gradPfS_S_ii_param_3,
	.param .u32 _Z13add_bias_gradPfS_S_ii_param_4
)
{
	.reg .pred 	%p<2>;
	.reg .b32 	%r<6>;
	.reg .b32 	%f<7>;
	.reg .b64 	%rd<10>;

	ld.param.u64 	%rd1, [_Z13add_bias_gradPfS_S_ii_param_0];
	ld.param.u64 	%rd2, [_Z13add_bias_gradPfS_S_ii_param_1];
	ld.param.u64 	%rd3, [_Z13add_bias_gradPfS_S_ii_param_2];
	ld.param.u32 	%r2, [_Z13add_bias_gradPfS_S_ii_param_4];
	mov.u32 	%r3, %ctaid.x;
	mov.u32 	%r4, %ntid.x;
	mov.u32 	%r5, %tid.x;
	mad.lo.s32 	%r1, %r3, %r4, %r5;
	setp.ge.s32 	%p1, %r1, %r2;
	@%p1 bra 	$L__BB4_2;
	cvta.to.global.u64 	%rd4, %rd2;
	cvta.to.global.u64 	%rd5, %rd3;
	cvta.to.global.u64 	%rd6, %rd1;
	mul.wide.s32 	%rd7, %r1, 4;
	add.s64 	%rd8, %rd4, %rd7;
	ld.global.f32 	%f1, [%rd8];
	ld.global.f32 	%f2, [%rd5];
	mul.f32 	%f3, %f2, %f2;
	div.rn.f32 	%f4, %f1, %f3;
	add.s64 	%rd9, %rd6, %rd7;
	ld.global.f32 	%f5, [%rd9];
	sub.f32 	%f6, %f5, %f4;
	st.global.f32 	[%rd9], %f6;
$L__BB4_2:
	ret;

}
	// .globl	_Z18scale_momentum_ARDPfS_ii
.visible .entry _Z18scale_momentum_ARDPfS_ii(
	.param .u64 .ptr .align 1 _Z18scale_momentum_ARDPfS_ii_param_0,
	.param .u64 .ptr .align 1 _Z18scale_momentum_ARDPfS_ii_param_1,
	.param .u32 _Z18scale_momentum_ARDPfS_ii_param_2,
	.param .u32 _Z18scale_momentum_ARDPfS_ii_param_3
)
{
	.reg .pred 	%p<4>;
	.reg .b32 	%r<12>;
	.reg .b32 	%f<5>;
	.reg .b64 	%rd<9>;

	ld.param.u64 	%rd1, [_Z18scale_momentum_ARDPfS_ii_param_0];
	ld.param.u64 	%rd2, [_Z18scale_momentum_ARDPfS_ii_param_1];
	ld.param.u32 	%r3, [_Z18scale_momentum_ARDPfS_ii_param_2];
	ld.param.u32 	%r4, [_Z18scale_momentum_ARDPfS_ii_param_3];
	mov.u32 	%r5, %ctaid.y;
	mov.u32 	%r6, %ntid.y;
	mov.u32 	%r7, %tid.y;
	mad.lo.s32 	%r1, %r5, %r6, %r7;
	mov.u32 	%r8, %ctaid.x;
	mov.u32 	%r9, %ntid.x;
	mov.u32 	%r10, %tid.x;
	mad.lo.s32 	%r11, %r8, %r9, %r10;
	mad.lo.s32 	%r2, %r4, %r1, %r11;
	setp.ge.s32 	%p1, %r1, %r3;
	setp.ge.s32 	%p2, %r11, %r4;
	or.pred  	%p3, %p1, %p2;
	@%p3 bra 	$L__BB5_2;
	cvta.to.global.u64 	%rd3, %rd1;
	cvta.to.global.u64 	%rd4, %rd2;
	mul.wide.s32 	%rd5, %r2, 4;
	add.s64 	%rd6, %rd3, %rd5;
	ld.global.f32 	%f1, [%rd6];
	mul.wide.u32 	%rd7, %r1, 4;
	add.s64 	%rd8, %rd4, %rd7;
	ld.global.f32 	%f2, [%rd8];
	mul.f32 	%f3, %f2, %f2;
	mul.f32 	%f4, %f1, %f3;
	st.global.f32 	[%rd6], %f4;
$L__BB5_2:
	ret;

}
	// .globl	_Z26scale_momentum_normal_unitPfS_ii
.visible .entry _Z26scale_momentum_normal_unitPfS_ii(
	.param .u64 .ptr .align 1 _Z26scale_momentum_normal_unitPfS_ii_param_0,
	.param .u64 .ptr .align 1 _Z26scale_momentum_normal_unitPfS_ii_param_1,
	.param .u32 _Z26scale_momentum_normal_unitPfS_ii_param_2,
	.param .u32 _Z26scale_momentum_normal_unitPfS_ii_param_3
)
{
	.reg .pred 	%p<4>;
	.reg .b32 	%r<13>;
	.reg .b32 	%f<5>;
	.reg .b64 	%rd<9>;

	ld.param.u64 	%rd1, [_Z26scale_momentum_normal_unitPfS_ii_param_0];
	ld.param.u64 	%rd2, [_Z26scale_momentum_normal_unitPfS_ii_param_1];
	ld.param.u32 	%r3, [_Z26scale_momentum_normal_unitPfS_ii_param_2];
	ld.param.u32 	%r4, [_Z26scale_momentum_normal_unitPfS_ii_param_3];
	mov.u32 	%r5, %ctaid.y;
	mov.u32 	%r6, %ntid.y;
	mov.u32 	%r7, %tid.y;
	mad.lo.s32 	%r8, %r5, %r6, %r7;
	mov.u32 	%r9, %ctaid.x;
	mov.u32 	%r10, %ntid.x;
	mov.u32 	%r11, %tid.x;
	mad.lo.s32 	%r1, %r9, %r10, %r11;
	mul.lo.s32 	%r2, %r4, %r8;
	setp.ge.s32 	%p1, %r8, %r3;
	setp.ge.s32 	%p2, %r1, %r4;
	or.pred  	%p3, %p1, %p2;
	@%p3 bra 	$L__BB6_2;
	cvta.to.global.u64 	%rd3, %rd1;
	cvta.to.global.u64 	%rd4, %rd2;
	add.s32 	%r12, %r2, %r1;
	mul.wide.s32 	%rd5, %r12, 4;
	add.s64 	%rd6, %rd3, %rd5;
	ld.global.f32 	%f1, [%rd6];
	mul.wide.s32 	%rd7, %r1, 4;
	add.s64 	%rd8, %rd4, %rd7;
	ld.global.f32 	%f2, [%rd8];
	mul.f32 	%f3, %f2, %f2;
	mul.f32 	%f4, %f1, %f3;
	st.global.f32 	[%rd6], %f4;
$L__BB6_2:
	ret;

}


// ===== COMPILED SASS (sm_100) =====

	.target	sm_100

	.elftype	@"ET_EXEC"


//--------------------- .note.nv.tkinfo           --------------------------
	.section	.note.nv.tkinfo,"",@"SHT_NOTE"
	.sectionflags	@"SHF_NOTE_NV_TKINFO"
	.tkinfo
        /*0018*/ 	.word	0x00000002
        /*0030*/ 	.string	""
        /*0030*/ 	.string	"ptxas"
        /*0030*/ 	.string	"Cuda compilation tools, release 13.0, V13.0.88"
        /*0030*/ 	.string	"Build cuda_13.0.r13.0/compiler.36424714_0"
        /*0030*/ 	.string	"-arch sm_100 -m 64 "



//--------------------- .note.nv.cuinfo           --------------------------
	.section	.note.nv.cuinfo,"",@"SHT_NOTE"
	.sectionflags	@"SHF_NOTE_NV_CUINFO"
        /*0018*/ 	.short	0x0002
        /*001a*/ 	.short	0x0064
        /*001c*/ 	.short	0x0082
	.zero		2


//--------------------- .nv.info                  --------------------------
	.section	.nv.info,"",@"SHT_CUDA_INFO"
	.align	4


	//----- nvinfo : EIATTR_REGCOUNT
	.align		4
        /*0000*/ 	.byte	0x04, 0x2f
        /*0002*/ 	.short	(.L_1 - .L_0)
	.align		4
.L_0:
        /*0004*/ 	.word	index@(_Z7softmaxPfii)
        /*0008*/ 	.word	0x0000001c


	//----- nvinfo : EIATTR_FRAME_SIZE
	.align		4
.L_1:
        /*000c*/ 	.byte	0x04, 0x11
        /*000e*/ 	.short	(.L_3 - .L_2)
	.align		4
.L_2:
        /*0010*/ 	.word	index@($__internal_3_$__cuda_sm3x_div_rn_noftz_f32_slowpath)
        /*0014*/ 	.word	0x00000000


	//----- nvinfo : EIATTR_FRAME_SIZE
	.align		4
.L_3:
        /*0018*/ 	.byte	0x04, 0x11
        /*001a*/ 	.short	(.L_5 - .L_4)
	.align		4
.L_4:
        /*001c*/ 	.word	index@(_Z7softmaxPfii)
        /*0020*/ 	.word	0x00000000


	//----- nvinfo : EIATTR_REGCOUNT
	.align		4
.L_5:
        /*0024*/ 	.byte	0x04, 0x2f
        /*0026*/ 	.short	(.L_7 - .L_6)
	.align		4
.L_6:
        /*0028*/ 	.word	index@(_Z8add_biasPfS_ii)
        /*002c*/ 	.word	0x0000000c


	//----- nvinfo : EIATTR_FRAME_SIZE
	.align		4
.L_7:
        /*0030*/ 	.byte	0x04, 0x11
        /*0032*/ 	.short	(.L_9 - .L_8)
	.align		4
.L_8:
        /*0034*/ 	.word	index@(_Z8add_biasPfS_ii)
        /*0038*/ 	.word	0x00000000


	//----- nvinfo : EIATTR_REGCOUNT
	.align		4
.L_9:
        /*003c*/ 	.byte	0x04, 0x2f
        /*003e*/ 	.short	(.L_11 - .L_10)
	.align		4
.L_10:
        /*0040*/ 	.word	index@(_Z12add_ARD_gradPfS_S_ii)
        /*0044*/ 	.word	0x00000010


	//----- nvinfo : EIATTR_FRAME_SIZE
	.align		4
.L_11:
        /*0048*/ 	.byte	0x04, 0x11
        /*004a*/ 	.short	(.L_13 - .L_12)
	.align		4
.L_12:
        /*004c*/ 	.word	index@($__internal_2_$__cuda_sm3x_div_rn_noftz_f32_slowpath)
        /*0050*/ 	.word	0x00000000


	//----- nvinfo : EIATTR_FRAME_SIZE
	.align		4
.L_13:
        /*0054*/ 	.byte	0x04, 0x11
        /*0056*/ 	.short	(.L_15 - .L_14)
	.align		4
.L_14:
        /*0058*/ 	.word	index@(_Z12add_ARD_gradPfS_S_ii)
        /*005c*/ 	.word	0x00000000


	//----- nvinfo : EIATTR_REGCOUNT
	.align		4
.L_15:
        /*0060*/ 	.byte	0x04, 0x2f
        /*0062*/ 	.short	(.L_17 - .L_16)
	.align		4
.L_16:
        /*0064*/ 	.word	index@(_Z20add_normal_unit_gradPfS_S_ii)
        /*0068*/ 	.word	0x00000010


	//----- nvinfo : EIATTR_FRAME_SIZE
	.align		4
.L_17:
        /*006c*/ 	.byte	0x04, 0x11
        /*006e*/ 	.short	(.L_19 - .L_18)
	.align		4
.L_18:
        /*0070*/ 	.word	index@($__internal_1_$__cuda_sm3x_div_rn_noftz_f32_slowpath)
        /*0074*/ 	.word	0x00000000


	//----- nvinfo : EIATTR_FRAME_SIZE
	.align		4
.L_19:
        /*0078*/ 	.byte	0x04, 0x11
        /*007a*/ 	.short	(.L_21 - .L_20)
	.align		4
.L_20:
        /*007c*/ 	.word	index@(_Z20add_normal_unit_gradPfS_S_ii)
        /*0080*/ 	.word	0x00000000


	//----- nvinfo : EIATTR_REGCOUNT
	.align		4
.L_21:
        /*0084*/ 	.byte	0x04, 0x2f
        /*0086*/ 	.short	(.L_23 - .L_22)
	.align		4
.L_22:
        /*0088*/ 	.word	index@(_Z13add_bias_gradPfS_S_ii)
        /*008c*/ 	.word	0x00000010


	//----- nvinfo : EIATTR_FRAME_SIZE
	.align		4
.L_23:
        /*0090*/ 	.byte	0x04, 0x11
        /*0092*/ 	.short	(.L_25 - .L_24)
	.align		4
.L_24:
        /*0094*/ 	.word	index@($__internal_0_$__cuda_sm3x_div_rn_noftz_f32_slowpath)
        /*0098*/ 	.word	0x00000000


	//----- nvinfo : EIATTR_FRAME_SIZE
	.align		4
.L_25:
        /*009c*/ 	.byte	0x04, 0x11
        /*009e*/ 	.short	(.L_27 - .L_26)
	.align		4
.L_26:
        /*00a0*/ 	.word	index@(_Z13add_bias_gradPfS_S_ii)
        /*00a4*/ 	.word	0x00000000


	//----- nvinfo : EIATTR_REGCOUNT
	.align		4
.L_27:
        /*00a8*/ 	.byte	0x04, 0x2f
        /*00aa*/ 	.short	(.L_29 - .L_28)
	.align		4
.L_28:
        /*00ac*/ 	.word	index@(_Z18scale_momentum_ARDPfS_ii)
        /*00b0*/ 	.word	0x0000000c


	//----- nvinfo : EIATTR_FRAME_SIZE
	.align		4
.L_29:
        /*00b4*/ 	.byte	0x04, 0x11
        /*00b6*/ 	.short	(.L_31 - .L_30)
	.align		4
.L_30:
        /*00b8*/ 	.word	index@(_Z18scale_momentum_ARDPfS_ii)
        /*00bc*/ 	.word	0x00000000


	//----- nvinfo : EIATTR_REGCOUNT
	.align		4
.L_31:
        /*00c0*/ 	.byte	0x04, 0x2f
        /*00c2*/ 	.short	(.L_33 - .L_32)
	.align		4
.L_32:
        /*00c4*/ 	.word	index@(_Z26scale_momentum_normal_unitPfS_ii)
        /*00c8*/ 	.word	0x0000000c


	//----- nvinfo : EIATTR_FRAME_SIZE
	.align		4
.L_33:
        /*00cc*/ 	.byte	0x04, 0x11
        /*00ce*/ 	.short	(.L_35 - .L_34)
	.align		4
.L_34:
        /*00d0*/ 	.word	index@(_Z26scale_momentum_normal_unitPfS_ii)
        /*00d4*/ 	.word	0x00000000


	//----- nvinfo : EIATTR_MIN_STACK_SIZE
	.align		4
.L_35:
        /*00d8*/ 	.byte	0x04, 0x12
        /*00da*/ 	.short	(.L_37 - .L_36)
	.align		4
.L_36:
        /*00dc*/ 	.word	index@(_Z26scale_momentum_normal_unitPfS_ii)
        /*00e0*/ 	.word	0x00000000


	//----- nvinfo : EIATTR_MIN_STACK_SIZE
	.align		4
.L_37:
        /*00e4*/ 	.byte	0x04, 0x12
        /*00e6*/ 	.short	(.L_39 - .L_38)
	.align		4
.L_38:
        /*00e8*/ 	.word	index@(_Z18scale_momentum_ARDPfS_ii)
        /*00ec*/ 	.word	0x00000000


	//----- nvinfo : EIATTR_MIN_STACK_SIZE
	.align		4
.L_39:
        /*00f0*/ 	.byte	0x04, 0x12
        /*00f2*/ 	.short	(.L_41 - .L_40)
	.align		4
.L_40:
        /*00f4*/ 	.word	index@(_Z13add_bias_gradPfS_S_ii)
        /*00f8*/ 	.word	0x00000000


	//----- nvinfo : EIATTR_MIN_STACK_SIZE
	.align		4
.L_41:
        /*00fc*/ 	.byte	0x04, 0x12
        /*00fe*/ 	.short	(.L_43 - .L_42)
	.align		4
.L_42:
        /*0100*/ 	.word	index@(_Z20add_normal_unit_gradPfS_S_ii)
        /*0104*/ 	.word	0x00000000


	//----- nvinfo : EIATTR_MIN_STACK_SIZE
	.align		4
.L_43:
        /*0108*/ 	.byte	0x04, 0x12
        /*010a*/ 	.short	(.L_45 - .L_44)
	.align		4
.L_44:
        /*010c*/ 	.word	index@(_Z12add_ARD_gradPfS_S_ii)
        /*0110*/ 	.word	0x00000000


	//----- nvinfo : EIATTR_MIN_STACK_SIZE
	.align		4
.L_45:
        /*0114*/ 	.byte	0x04, 0x12
        /*0116*/ 	.short	(.L_47 - .L_46)
	.align		4
.L_46:
        /*0118*/ 	.word	index@(_Z8add_biasPfS_ii)
        /*011c*/ 	.word	0x00000000


	//----- nvinfo : EIATTR_MIN_STACK_SIZE
	.align		4
.L_47:
        /*0120*/ 	.byte	0x04, 0x12
        /*0122*/ 	.short	(.L_49 - .L_48)
	.align		4
.L_48:
        /*0124*/ 	.word	index@(_Z7softmaxPfii)
        /*0128*/ 	.word	0x00000000
.L_49:


//--------------------- .nv.compat                --------------------------
	.section	.nv.compat,"",@"SHT_CUDA_COMPAT_INFO"
	.align	4
        /*0000*/ 	.byte	0x02, 0x09, 0x00, 0x00, 0x02, 0x02, 0x01, 0x00, 0x02, 0x05, 0x05, 0x00, 0x03, 0x07, 0x01, 0x01
        /*0010*/ 	.byte	0x02, 0x03, 0x00, 0x00, 0x02, 0x06, 0x01, 0x00, 0x04, 0x0b, 0x08, 0x00, 0x01, 0x00, 0x00, 0x00
        /*0020*/ 	.byte	0x00, 0x00, 0x00, 0x00


//--------------------- .nv.info._Z26scale_momentum_normal_unitPfS_ii --------------------------
	.section	.nv.info._Z26scale_momentum_normal_unitPfS_ii,"",@"SHT_CUDA_INFO"
	.sectionflags	@""
	.align	4


	//----- nvinfo : EIATTR_CUDA_API_VERSION
	.align		4
        /*0000*/ 	.byte	0x04, 0x37
        /*0002*/ 	.short	(.L_51 - .L_50)
.L_50:
        /*0004*/ 	.word	0x00000082


	//----- nvinfo : EIATTR_KPARAM_INFO
	.align		4
.L_51:
        /*0008*/ 	.byte	0x04, 0x17
        /*000a*/ 	.short	(.L_53 - .L_52)
.L_52:
        /*000c*/ 	.word	0x00000000
        /*0010*/ 	.short	0x0003
        /*0012*/ 	.short	0x0014
        /*0014*/ 	.byte	0x00, 0xf0, 0x11, 0x00


	//----- nvinfo : EIATTR_KPARAM_INFO
	.align		4
.L_53:
        /*0018*/ 	.byte	0x04, 0x17
        /*001a*/ 	.short	(.L_55 - .L_54)
.L_54:
        /*001c*/ 	.word	0x00000000
        /*0020*/ 	.short	0x0002
        /*0022*/ 	.short	0x0010
        /*0024*/ 	.byte	0x00, 0xf0, 0x11, 0x00


	//----- nvinfo : EIATTR_KPARAM_INFO
	.align		4
.L_55:
        /*0028*/ 	.byte	0x04, 0x17
        /*002a*/ 	.short	(.L_57 - .L_56)
.L_56:
        /*002c*/ 	.word	0x00000000
        /*0030*/ 	.short	0x0001
        /*0032*/ 	.short	0x0008
        /*0034*/ 	.byte	0x00, 0xf5, 0x21, 0x00


	//----- nvinfo : EIATTR_KPARAM_INFO
	.align		4
.L_57:
        /*0038*/ 	.byte	0x04, 0x17
        /*003a*/ 	.short	(.L_59 - .L_58)
.L_58:
        /*003c*/ 	.word	0x00000000
        /*0040*/ 	.short	0x0000
        /*0042*/ 	.short	0x0000
        /*0044*/ 	.byte	0x00, 0xf5, 0x21, 0x00


	//----- nvinfo : EIATTR_SPARSE_MMA_MASK
	.align		4
.L_59:
        /*0048*/ 	.byte	0x03, 0x50
        /*004a*/ 	.short	0x0000


	//----- nvinfo : EIATTR_MAXREG_COUNT
	.align		4
        /*004c*/ 	.byte	0x03, 0x1b
        /*004e*/ 	.short	0x00ff


	//----- nvinfo : EIATTR_MERCURY_ISA_VERSION
	.align		4
        /*0050*/ 	.byte	0x03, 0x5f
        /*0052*/ 	.short	0x0101


	//----- nvinfo : EIATTR_VRC_CTA_INIT_COUNT
	.align		4
        /*0054*/ 	.byte	0x02, 0x4a
	.zero		1
	.zero		1


	//----- nvinfo : EIATTR_EXIT_INSTR_OFFSETS
	.align		4
        /*0058*/ 	.byte	0x04, 0x1c
        /*005a*/ 	.short	(.L_61 - .L_60)


	//   ....[0]....
.L_60:
        /*005c*/ 	.word	0x000000c0


	//   ....[1]....
        /*0060*/ 	.word	0x00000180


	//----- nvinfo : EIATTR_CBANK_PARAM_SIZE
	.align		4
.L_61:
        /*0064*/ 	.byte	0x03, 0x19
        /*0066*/ 	.short	0x0018


	//----- nvinfo : EIATTR_PARAM_CBANK
	.align		4
        /*0068*/ 	.byte	0x04, 0x0a
        /*006a*/ 	.short	(.L_63 - .L_62)
	.align		4
.L_62:
        /*006c*/ 	.word	index@(.nv.constant0._Z26scale_momentum_normal_unitPfS_ii)
        /*0070*/ 	.short	0x0380
        /*0072*/ 	.short	0x0018


	//----- nvinfo : EIATTR_SW_WAR
	.align		4
.L_63:
        /*0074*/ 	.byte	0x04, 0x36
        /*0076*/ 	.short	(.L_65 - .L_64)
.L_64:
        /*0078*/ 	.word	0x00000008
.L_65:


//--------------------- .nv.info._Z18scale_momentum_ARDPfS_ii --------------------------
	.section	.nv.info._Z18scale_momentum_ARDPfS_ii,"",@"SHT_CUDA_INFO"
	.sectionflags	@""
	.align	4


	//----- nvinfo : EIATTR_CUDA_API_VERSION
	.align		4
        /*0000*/ 	.byte	0x04, 0x37
        /*0002*/ 	.short	(.L_67 - .L_66)
.L_66:
        /*0004*/ 	.word	0x00000082


	//----- nvinfo : EIATTR_KPARAM_INFO
	.align		4
.L_67:
        /*0008*/ 	.byte	0x04, 0x17
        /*000a*/ 	.short	(.L_69 - .L_68)
.L_68:
        /*000c*/ 	.word	0x00000000
        /*0010*/ 	.short	0x0003
        /*0012*/ 	.short	0x0014
        /*0014*/ 	.byte	0x00, 0xf0, 0x11, 0x00


	//----- nvinfo : EIATTR_KPARAM_INFO
	.align		4
.L_69:
        /*0018*/ 	.byte	0x04, 0x17
        /*001a*/ 	.short	(.L_71 - .L_70)
.L_70:
        /*001c*/ 	.word	0x00000000
        /*0020*/ 	.short	0x0002
        /*0022*/ 	.short	0x0010
        /*0024*/ 	.byte	0x00, 0xf0, 0x11, 0x00


	//----- nvinfo : EIATTR_KPARAM_INFO
	.align		4
.L_71:
        /*0028*/ 	.byte	0x04, 0x17
        /*002a*/ 	.short	(.L_73 - .L_72)
.L_72:
        /*002c*/ 	.word	0x00000000
        /*0030*/ 	.short	0x0001
        /*0032*/ 	.short	0x0008
        /*0034*/ 	.byte	0x00, 0xf5, 0x21, 0x00


	//----- nvinfo : EIATTR_KPARAM_INFO
	.align		4
.L_73:
        /*0038*/ 	.byte	0x04, 0x17
        /*003a*/ 	.short	(.L_75 - .L_74)
.L_74:
        /*003c*/ 	.word	0x00000000
        /*0040*/ 	.short	0x0000
        /*0042*/ 	.short	0x0000
        /*0044*/ 	.byte	0x00, 0xf5, 0x21, 0x00


	//----- nvinfo : EIATTR_SPARSE_MMA_MASK
	.align		4
.L_75:
        /*0048*/ 	.byte	0x03, 0x50
        /*004a*/ 	.short	0x0000


	//----- nvinfo : EIATTR_MAXREG_COUNT
	.align		4
        /*004c*/ 	.byte	0x03, 0x1b
        /*004e*/ 	.short	0x00ff


	//----- nvinfo : EIATTR_MERCURY_ISA_VERSION
	.align		4
        /*0050*/ 	.byte	0x03, 0x5f
        /*0052*/ 	.short	0x0101


	//----- nvinfo : EIATTR_VRC_CTA_INIT_COUNT
	.align		4
        /*0054*/ 	.byte	0x02, 0x4a
	.zero		1
	.zero		1


	//----- nvinfo : EIATTR_EXIT_INSTR_OFFSETS
	.align		4
        /*0058*/ 	.byte	0x04, 0x1c
        /*005a*/ 	.short	(.L_77 - .L_76)


	//   ....[0]....
.L_76:
        /*005c*/ 	.word	0x000000d0


	//   ....[1]....
        /*0060*/ 	.word	0x00000180


	//----- nvinfo : EIATTR_CBANK_PARAM_SIZE
	.align		4
.L_77:
        /*0064*/ 	.byte	0x03, 0x19
        /*0066*/ 	.short	0x0018


	//----- nvinfo : EIATTR_PARAM_CBANK
	.align		4
        /*0068*/ 	.byte	0x04, 0x0a
        /*006a*/ 	.short	(.L_79 - .L_78)
	.align		4
.L_78:
        /*006c*/ 	.word	index@(.nv.constant0._Z18scale_momentum_ARDPfS_ii)
        /*0070*/ 	.short	0x0380
        /*0072*/ 	.short	0x0018


	//----- nvinfo : EIATTR_SW_WAR
	.align		4
.L_79:
        /*0074*/ 	.byte	0x04, 0x36
        /*0076*/ 	.short	(.L_81 - .L_80)
.L_80:
        /*0078*/ 	.word	0x00000008
.L_81:


//--------------------- .nv.info._Z13add_bias_gradPfS_S_ii --------------------------
	.section	.nv.info._Z13add_bias_gradPfS_S_ii,"",@"SHT_CUDA_INFO"
	.sectionflags	@""
	.align	4


	//----- nvinfo : EIATTR_CUDA_API_VERSION
	.align		4
        /*0000*/ 	.byte	0x04, 0x37
        /*0002*/ 	.short	(.L_83 - .L_82)
.L_82:
        /*0004*/ 	.word	0x00000082


	//----- nvinfo : EIATTR_KPARAM_INFO
	.align		4
.L_83:
        /*0008*/ 	.byte	0x04, 0x17
        /*000a*/ 	.short	(.L_85 - .L_84)
.L_84:
        /*000c*/ 	.word	0x00000000
        /*0010*/ 	.short	0x0004
        /*0012*/ 	.short	0x001c
        /*0014*/ 	.byte	0x00, 0xf0, 0x11, 0x00


	//----- nvinfo : EIATTR_KPARAM_INFO
	.align		4
.L_85:
        /*0018*/ 	.byte	0x04, 0x17
        /*001a*/ 	.short	(.L_87 - .L_86)
.L_86:
        /*001c*/ 	.word	0x00000000
        /*0020*/ 	.short	0x0003
        /*0022*/ 	.short	0x0018
        /*0024*/ 	.byte	0x00, 0xf0, 0x11, 0x00


	//----- nvinfo : EIATTR_KPARAM_INFO
	.align		4
.L_87:
        /*0028*/ 	.byte	0x04, 0x17
        /*002a*/ 	.short	(.L_89 - .L_88)
.L_88:
        /*002c*/ 	.word	0x00000000
        /*0030*/ 	.short	0x0002
        /*0032*/ 	.short	0x0010
        /*0034*/ 	.byte	0x00, 0xf5, 0x21, 0x00


	//----- nvinfo : EIATTR_KPARAM_INFO
	.align		4
.L_89:
        /*0038*/ 	.byte	0x04, 0x17
        /*003a*/ 	.short	(.L_91 - .L_90)
.L_90:
        /*003c*/ 	.word	0x00000000
        /*0040*/ 	.short	0x0001
        /*0042*/ 	.short	0x0008
        /*0044*/ 	.byte	0x00, 0xf5, 0x21, 0x00


	//----- nvinfo : EIATTR_KPARAM_INFO
	.align		4
.L_91:
        /*0048*/ 	.byte	0x04, 0x17
        /*004a*/ 	.short	(.L_93 - .L_92)
.L_92:
        /*004c*/ 	.word	0x00000000
        /*0050*/ 	.short	0x0000
        /*0052*/ 	.short	0x0000
        /*0054*/ 	.byte	0x00, 0xf5, 0x21, 0x00


	//----- nvinfo : EIATTR_SPARSE_MMA_MASK
	.align		4
.L_93:
        /*0058*/ 	.byte	0x03, 0x50
        /*005a*/ 	.short	0x0000


	//----- nvinfo : EIATTR_MAXREG_COUNT
	.align		4
        /*005c*/ 	.byte	0x03, 0x1b
        /*005e*/ 	.short	0x00ff


	//----- nvinfo : EIATTR_MERCURY_ISA_VERSION
	.align		4
        /*0060*/ 	.byte	0x03, 0x5f
        /*0062*/ 	.short	0x0101


	//----- nvinfo : EIATTR_VRC_CTA_INIT_COUNT
	.align		4
        /*0064*/ 	.byte	0x02, 0x4a
	.zero		1
	.zero		1


	//----- nvinfo : EIATTR_EXIT_INSTR_OFFSETS
	.align		4
        /*0068*/ 	.byte	0x04, 0x1c
        /*006a*/ 	.short	(.L_95 - .L_94)


	//   ....[0]....
.L_94:
        /*006c*/ 	.word	0x00000070


	//   ....[1]....
        /*0070*/ 	.word	0x00000210


	//----- nvinfo : EIATTR_CRS_STACK_SIZE
	.align		4
.L_95:
        /*0074*/ 	.byte	0x04, 0x1e
        /*0076*/ 	.short	(.L_97 - .L_96)
.L_96:
        /*0078*/ 	.word	0x00000000


	//----- nvinfo : EIATTR_CBANK_PARAM_SIZE
	.align		4
.L_97:
        /*007c*/ 	.byte	0x03, 0x19
        /*007e*/ 	.short	0x0020


	//----- nvinfo : EIATTR_PARAM_CBANK
	.align		4
        /*0080*/ 	.byte	0x04, 0x0a
        /*0082*/ 	.short	(.L_99 - .L_98)
	.align		4
.L_98:
        /*0084*/ 	.word	index@(.nv.constant0._Z13add_bias_gradPfS_S_ii)
        /*0088*/ 	.short	0x0380
        /*008a*/ 	.short	0x0020


	//----- nvinfo : EIATTR_SW_WAR
	.align		4
.L_99:
        /*008c*/ 	.byte	0x04, 0x36
        /*008e*/ 	.short	(.L_101 - .L_100)
.L_100:
        /*0090*/ 	.word	0x00000008
.L_101:


//--------------------- .nv.info._Z20add_normal_unit_gradPfS_S_ii --------------------------
	.section	.nv.info._Z20add_normal_unit_gradPfS_S_ii,"",@"SHT_CUDA_INFO"
	.sectionflags	@""
	.align	4


	//----- nvinfo : EIATTR_CUDA_API_VERSION
	.align		4
        /*0000*/ 	.byte	0x04, 0x37
        /*0002*/ 	.short	(.L_103 - .L_102)
.L_102:
        /*0004*/ 	.word	0x00000082


	//----- nvinfo : EIATTR_KPARAM_INFO
	.align		4
.L_103:
        /*0008*/ 	.byte	0x04, 0x17
        /*000a*/ 	.short	(.L_105 - .L_104)
.L_104:
        /*000c*/ 	.word	0x00000000
        /*0010*/ 	.short	0x0004
        /*0012*/ 	.short	0x001c
        /*0014*/ 	.byte	0x00, 0xf0, 0x11, 0x00


	//----- nvinfo : EIATTR_KPARAM_INFO
	.align		4
.L_105:
        /*0018*/ 	.byte	0x04, 0x17
        /*001a*/ 	.short	(.L_107 - .L_106)
.L_106:
        /*001c*/ 	.word	0x00000000
        /*0020*/ 	.short	0x0003
        /*0022*/ 	.short	0x0018
        /*0024*/ 	.byte	0x00, 0xf0, 0x11, 0x00


	//----- nvinfo : EIATTR_KPARAM_INFO
	.align		4
.L_107:
        /*0028*/ 	.byte	0x04, 0x17
        /*002a*/ 	.short	(.L_109 - .L_108)
.L_108:
        /*002c*/ 	.word	0x00000000
        /*0030*/ 	.short	0x0002
        /*0032*/ 	.short	0x0010
        /*0034*/ 	.byte	0x00, 0xf5, 0x21, 0x00


	//----- nvinfo : EIATTR_KPARAM_INFO
	.align		4
.L_109:
        /*0038*/ 	.byte	0x04, 0x17
        /*003a*/ 	.short	(.L_111 - .L_110)
.L_110:
        /*003c*/ 	.word	0x00000000
        /*0040*/ 	.short	0x0001
        /*0042*/ 	.short	0x0008
        /*0044*/ 	.byte	0x00, 0xf5, 0x21, 0x00


	//----- nvinfo : EIATTR_KPARAM_INFO
	.align		4
.L_111:
        /*0048*/ 	.byte	0x04, 0x17
        /*004a*/ 	.short	(.L_113 - .L_112)
.L_112:
        /*004c*/ 	.word	0x00000000
        /*0050*/ 	.short	0x0000
        /*0052*/ 	.short	0x0000
        /*0054*/ 	.byte	0x00, 0xf5, 0x21, 0x00


	//----- nvinfo : EIATTR_SPARSE_MMA_MASK
	.align		4
.L_113:
        /*0058*/ 	.byte	0x03, 0x50
        /*005a*/ 	.short	0x0000


	//----- nvinfo : EIATTR_MAXREG_COUNT
	.align		4
        /*005c*/ 	.byte	0x03, 0x1b
        /*005e*/ 	.short	0x00ff


	//----- nvinfo : EIATTR_MERCURY_ISA_VERSION
	.align		4
        /*0060*/ 	.byte	0x03, 0x5f
        /*0062*/ 	.short	0x0101


	//----- nvinfo : EIATTR_VRC_CTA_INIT_COUNT
	.align		4
        /*0064*/ 	.byte	0x02, 0x4a
	.zero		1
	.zero		1


	//----- nvinfo : EIATTR_EXIT_INSTR_OFFSETS
	.align		4
        /*0068*/ 	.byte	0x04, 0x1c
        /*006a*/ 	.short	(.L_115 - .L_114)


	//   ....[0]....
.L_114:
        /*006c*/ 	.word	0x000000c0


	//   ....[1]....
        /*0070*/ 	.word	0x00000280


	//----- nvinfo : EIATTR_CRS_STACK_SIZE
	.align		4
.L_115:
        /*0074*/ 	.byte	0x04, 0x1e
        /*0076*/ 	.short	(.L_117 - .L_116)
.L_116:
        /*0078*/ 	.word	0x00000000


	//----- nvinfo : EIATTR_CBANK_PARAM_SIZE
	.align		4
.L_117:
        /*007c*/ 	.byte	0x03, 0x19
        /*007e*/ 	.short	0x0020


	//----- nvinfo : EIATTR_PARAM_CBANK
	.align		4
        /*0080*/ 	.byte	0x04, 0x0a
        /*0082*/ 	.short	(.L_119 - .L_118)
	.align		4
.L_118:
        /*0084*/ 	.word	index@(.nv.constant0._Z20add_normal_unit_gradPfS_S_ii)
        /*0088*/ 	.short	0x0380
        /*008a*/ 	.short	0x0020


	//----- nvinfo : EIATTR_SW_WAR
	.align		4
.L_119:
        /*008c*/ 	.byte	0x04, 0x36
        /*008e*/ 	.short	(.L_121 - .L_120)
.L_120:
        /*0090*/ 	.word	0x00000008
.L_121:


//--------------------- .nv.info._Z12add_ARD_gradPfS_S_ii --------------------------
	.section	.nv.info._Z12add_ARD_gradPfS_S_ii,"",@"SHT_CUDA_INFO"
	.sectionflags	@""
	.align	4


	//----- nvinfo : EIATTR_CUDA_API_VERSION
	.align		4
        /*0000*/ 	.byte	0x04, 0x37
        /*0002*/ 	.short	(.L_123 - .L_122)
.L_122:
        /*0004*/ 	.word	0x00000082


	//----- nvinfo : EIATTR_KPARAM_INFO
	.align		4
.L_123:
        /*0008*/ 	.byte	0x04, 0x17
        /*000a*/ 	.short	(.L_125 - .L_124)
.L_124:
        /*000c*/ 	.word	0x00000000
        /*0010*/ 	.short	0x0004
        /*0012*/ 	.short	0x001c
        /*0014*/ 	.byte	0x00, 0xf0, 0x11, 0x00


	//----- nvinfo : EIATTR_KPARAM_INFO
	.align		4
.L_125:
        /*0018*/ 	.byte	0x04, 0x17
        /*001a*/ 	.short	(.L_127 - .L_126)
.L_126:
        /*001c*/ 	.word	0x00000000
        /*0020*/ 	.short	0x0003
        /*0022*/ 	.short	0x0018
        /*0024*/ 	.byte	0x00, 0xf0, 0x11, 0x00


	//----- nvinfo : EIATTR_KPARAM_INFO
	.align		4
.L_127:
        /*0028*/ 	.byte	0x04, 0x17
        /*002a*/ 	.short	(.L_129 - .L_128)
.L_128:
        /*002c*/ 	.word	0x00000000
        /*0030*/ 	.short	0x0002
        /*0032*/ 	.short	0x0010
        /*0034*/ 	.byte	0x00, 0xf5, 0x21, 0x00


	//----- nvinfo : EIATTR_KPARAM_INFO
	.align		4
.L_129:
        /*0038*/ 	.byte	0x04, 0x17
        /*003a*/ 	.short	(.L_131 - .L_130)
.L_130:
        /*003c*/ 	.word	0x00000000
        /*0040*/ 	.short	0x0001
        /*0042*/ 	.short	0x0008
        /*0044*/ 	.byte	0x00, 0xf5, 0x21, 0x00


	//----- nvinfo : EIATTR_KPARAM_INFO
	.align		4
.L_131:
        /*0048*/ 	.byte	0x04, 0x17
        /*004a*/ 	.short	(.L_133 - .L_132)
.L_132:
        /*004c*/ 	.word	0x00000000
        /*0050*/ 	.short	0x0000
        /*0052*/ 	.short	0x0000
        /*0054*/ 	.byte	0x00, 0xf5, 0x21, 0x00


	//----- nvinfo : EIATTR_SPARSE_MMA_MASK
	.align		4
.L_133:
        /*0058*/ 	.byte	0x03, 0x50
        /*005a*/ 	.short	0x0000


	//----- nvinfo : EIATTR_MAXREG_COUNT
	.align		4
        /*005c*/ 	.byte	0x03, 0x1b
        /*005e*/ 	.short	0x00ff


	//----- nvinfo : EIATTR_MERCURY_ISA_VERSION
	.align		4
        /*0060*/ 	.byte	0x03, 0x5f
        /*0062*/ 	.short	0x0101


	//----- nvinfo : EIATTR_VRC_CTA_INIT_COUNT
	.align		4
        /*0064*/ 	.byte	0x02, 0x4a
	.zero		1
	.zero		1


	//----- nvinfo : EIATTR_EXIT_INSTR_OFFSETS
	.align		4
        /*0068*/ 	.byte	0x04, 0x1c
        /*006a*/ 	.short	(.L_135 - .L_134)


	//   ....[0]....
.L_134:
        /*006c*/ 	.word	0x000000d0


	//   ....[1]....
        /*0070*/ 	.word	0x00000280


	//----- nvinfo : EIATTR_CRS_STACK_SIZE
	.align		4
.L_135:
        /*0074*/ 	.byte	0x04, 0x1e
        /*0076*/ 	.short	(.L_137 - .L_136)
.L_136:
        /*0078*/ 	.word	0x00000000


	//----- nvinfo : EIATTR_CBANK_PARAM_SIZE
	.align		4
.L_137:
        /*007c*/ 	.byte	0x03, 0x19
        /*007e*/ 	.short	0x0020


	//----- nvinfo : EIATTR_PARAM_CBANK
	.align		4
        /*0080*/ 	.byte	0x04, 0x0a
        /*0082*/ 	.short	(.L_139 - .L_138)
	.align		4
.L_138:
        /*0084*/ 	.word	index@(.nv.constant0._Z12add_ARD_gradPfS_S_ii)
        /*0088*/ 	.short	0x0380
        /*008a*/ 	.short	0x0020


	//----- nvinfo : EIATTR_SW_WAR
	.align		4
.L_139:
        /*008c*/ 	.byte	0x04, 0x36
        /*008e*/ 	.short	(.L_141 - .L_140)
.L_140:
        /*0090*/ 	.word	0x00000008
.L_141:


//--------------------- .nv.info._Z8add_biasPfS_ii --------------------------
	.section	.nv.info._Z8add_biasPfS_ii,"",@"SHT_CUDA_INFO"
	.sectionflags	@""
	.align	4


	//----- nvinfo : EIATTR_CUDA_API_VERSION
	.align		4
        /*0000*/ 	.byte	0x04, 0x37
        /*0002*/ 	.short	(.L_143 - .L_142)
.L_142:
        /*0004*/ 	.word	0x00000082


	//----- nvinfo : EIATTR_KPARAM_INFO
	.align		4
.L_143:
        /*0008*/ 	.byte	0x04, 0x17
        /*000a*/ 	.short	(.L_145 - .L_144)
.L_144:
        /*000c*/ 	.word	0x00000000
        /*0010*/ 	.short	0x0003
        /*0012*/ 	.short	0x0014
        /*0014*/ 	.byte	0x00, 0xf0, 0x11, 0x00


	//----- nvinfo : EIATTR_KPARAM_INFO
	.align		4
.L_145:
        /*0018*/ 	.byte	0x04, 0x17
        /*001a*/ 	.short	(.L_147 - .L_146)
.L_146:
        /*001c*/ 	.word	0x00000000
        /*0020*/ 	.short	0x0002
        /*0022*/ 	.short	0x0010
        /*0024*/ 	.byte	0x00, 0xf0, 0x11, 0x00


	//----- nvinfo : EIATTR_KPARAM_INFO
	.align		4
.L_147:
        /*0028*/ 	.byte	0x04, 0x17
        /*002a*/ 	.short	(.L_149 - .L_148)
.L_148:
        /*002c*/ 	.word	0x00000000
        /*0030*/ 	.short	0x0001
        /*0032*/ 	.short	0x0008
        /*0034*/ 	.byte	0x00, 0xf5, 0x21, 0x00


	//----- nvinfo : EIATTR_KPARAM_INFO
	.align		4
.L_149:
        /*0038*/ 	.byte	0x04, 0x17
        /*003a*/ 	.short	(.L_151 - .L_150)
.L_150:
        /*003c*/ 	.word	0x00000000
        /*0040*/ 	.short	0x0000
        /*0042*/ 	.short	0x0000
        /*0044*/ 	.byte	0x00, 0xf5, 0x21, 0x00


	//----- nvinfo : EIATTR_SPARSE_MMA_MASK
	.align		4
.L_151:
        /*0048*/ 	.byte	0x03, 0x50
        /*004a*/ 	.short	0x0000


	//----- nvinfo : EIATTR_MAXREG_COUNT
	.align		4
        /*004c*/ 	.byte	0x03, 0x1b
        /*004e*/ 	.short	0x00ff


	//----- nvinfo : EIATTR_MERCURY_ISA_VERSION
	.align		4
        /*0050*/ 	.byte	0x03, 0x5f
        /*0052*/ 	.short	0x0101


	//----- nvinfo : EIATTR_VRC_CTA_INIT_COUNT
	.align		4
        /*0054*/ 	.byte	0x02, 0x4a
	.zero		1
	.zero		1


	//----- nvinfo : EIATTR_EXIT_INSTR_OFFSETS
	.align		4
        /*0058*/ 	.byte	0x04, 0x1c
        /*005a*/ 	.short	(.L_153 - .L_152)


	//   ....[0]....
.L_152:
        /*005c*/ 	.word	0x000000c0


	//   ....[1]....
        /*0060*/ 	.word	0x00000170


	//----- nvinfo : EIATTR_CBANK_PARAM_SIZE
	.align		4
.L_153:
        /*0064*/ 	.byte	0x03, 0x19
        /*0066*/ 	.short	0x0018


	//----- nvinfo : EIATTR_PARAM_CBANK
	.align		4
        /*0068*/ 	.byte	0x04, 0x0a
        /*006a*/ 	.short	(.L_155 - .L_154)
	.align		4
.L_154:
        /*006c*/ 	.word	index@(.nv.constant0._Z8add_biasPfS_ii)
        /*0070*/ 	.short	0x0380
        /*0072*/ 	.short	0x0018


	//----- nvinfo : EIATTR_SW_WAR
	.align		4
.L_155:
        /*0074*/ 	.byte	0x04, 0x36
        /*0076*/ 	.short	(.L_157 - .L_156)
.L_156:
        /*0078*/ 	.word	0x00000008
.L_157:


//--------------------- .nv.info._Z7softmaxPfii   --------------------------
	.section	.nv.info._Z7softmaxPfii,"",@"SHT_CUDA_INFO"
	.sectionflags	@""
	.align	4


	//----- nvinfo : EIATTR_CUDA_API_VERSION
	.align		4
        /*0000*/ 	.byte	0x04, 0x37
        /*0002*/ 	.short	(.L_159 - .L_158)
.L_158:
        /*0004*/ 	.word	0x00000082


	//----- nvinfo : EIATTR_KPARAM_INFO
	.align		4
.L_159:
        /*0008*/ 	.byte	0x04, 0x17
        /*000a*/ 	.short	(.L_161 - .L_160)
.L_160:
        /*000c*/ 	.word	0x00000000
        /*0010*/ 	.short	0x0002
        /*0012*/ 	.short	0x000c
        /*0014*/ 	.byte	0x00, 0xf0, 0x11, 0x00


	//----- nvinfo : EIATTR_KPARAM_INFO
	.align		4
.L_161:
        /*0018*/ 	.byte	0x04, 0x17
        /*001a*/ 	.short	(.L_163 - .L_162)
.L_162:
        /*001c*/ 	.word	0x00000000
        /*0020*/ 	.short	0x0001
        /*0022*/ 	.short	0x0008
        /*0024*/ 	.byte	0x00, 0xf0, 0x11, 0x00


	//----- nvinfo : EIATTR_KPARAM_INFO
	.align		4
.L_163:
        /*0028*/ 	.byte	0x04, 0x17
        /*002a*/ 	.short	(.L_165 - .L_164)
.L_164:
        /*002c*/ 	.word	0x00000000
        /*0030*/ 	.short	0x0000
        /*0032*/ 	.short	0x0000
        /*0034*/ 	.byte	0x00, 0xf5, 0x21, 0x00


	//----- nvinfo : EIATTR_SPARSE_MMA_MASK
	.align		4
.L_165:
        /*0038*/ 	.byte	0x03, 0x50
        /*003a*/ 	.short	0x0000


	//----- nvinfo : EIATTR_MAXREG_COUNT
	.align		4
        /*003c*/ 	.byte	0x03, 0x1b
        /*003e*/ 	.short	0x00ff


	//----- nvinfo : EIATTR_MERCURY_ISA_VERSION
	.align		4
        /*0040*/ 	.byte	0x03, 0x5f
        /*0042*/ 	.short	0x0101


	//----- nvinfo : EIATTR_VRC_CTA_INIT_COUNT
	.align		4
        /*0044*/ 	.byte	0x02, 0x4a
	.zero		1
	.zero		1


	//----- nvinfo : EIATTR_EXIT_INSTR_OFFSETS
	.align		4
        /*0048*/ 	.byte	0x04, 0x1c
        /*004a*/ 	.short	(.L_167 - .L_166)


	//   ....[0]....
.L_166:
        /*004c*/ 	.word	0x00000070


	//   ....[1]....
        /*0050*/ 	.word	0x00000d20


	//   ....[2]....
        /*0054*/ 	.word	0x00001b10


	//   ....[3]....
        /*0058*/ 	.word	0x00002270


	//   ....[4]....
        /*005c*/ 	.word	0x000026a0


	//   ....[5]....
        /*0060*/ 	.word	0x00002880


	//----- nvinfo : EIATTR_CRS_STACK_SIZE
	.align		4
.L_167:
        /*0064*/ 	.byte	0x04, 0x1e
        /*0066*/ 	.short	(.L_169 - .L_168)
.L_168:
        /*0068*/ 	.word	0x00000000


	//----- nvinfo : EIATTR_CBANK_PARAM_SIZE
	.align		4
.L_169:
        /*006c*/ 	.byte	0x03, 0x19
        /*006e*/ 	.short	0x0010


	//----- nvinfo : EIATTR_PARAM_CBANK
	.align		4
        /*0070*/ 	.byte	0x04, 0x0a
        /*0072*/ 	.short	(.L_171 - .L_170)
	.align		4
.L_170:
        /*0074*/ 	.word	index@(.nv.constant0._Z7softmaxPfii)
        /*0078*/ 	.short	0x0380
        /*007a*/ 	.short	0x0010


	//----- nvinfo : EIATTR_SW_WAR
	.align		4
.L_171:
        /*007c*/ 	.byte	0x04, 0x36
        /*007e*/ 	.short	(.L_173 - .L_172)
.L_172:
        /*0080*/ 	.word	0x00000008
.L_173:


//--------------------- .nv.callgraph             --------------------------
	.section	.nv.callgraph,"",@"SHT_CUDA_CALLGRAPH"
	.align	4
	.sectionentsize	8
	.align		4
        /*0000*/ 	.word	0x00000000
	.align		4
        /*0004*/ 	.word	0xffffffff
	.align		4
        /*0008*/ 	.word	0x00000000
	.align		4
        /*000c*/ 	.word	0xfffffffe
	.align		4
        /*0010*/ 	.word	0x00000000
	.align		4
        /*0014*/ 	.word	0xfffffffd
	.align		4
        /*0018*/ 	.word	0x00000000
	.align		4
        /*001c*/ 	.word	0xfffffffc


//--------------------- .text._Z26scale_momentum_normal_unitPfS_ii --------------------------
	.section	.text._Z26scale_momentum_normal_unitPfS_ii,"ax",@progbits
	.align	128
        .global         _Z26scale_momentum_normal_unitPfS_ii
        .type           _Z26scale_momentum_normal_unitPfS_ii,@function
        .size           _Z26scale_momentum_normal_unitPfS_ii,(.L_x_100 - _Z26scale_momentum_normal_unitPfS_ii)
        .other          _Z26scale_momentum_normal_unitPfS_ii,@"STO_CUDA_ENTRY STV_DEFAULT"
_Z26scale_momentum_normal_unitPfS_ii:
.text._Z26scale_momentum_normal_unitPfS_ii:
[----:B------:R-:W-:Y:S01]  /*0000*/  LDC R1, c[0x0][0x37c] ;  /* 0x0000df00ff017b82 */ /* 0x000fe20000000800 */
[----:B------:R-:W0:Y:S07]  /*0010*/  S2R R2, SR_TID.X ;  /* 0x0000000000027919 */ /* 0x000e2e0000002100 */
[----:B------:R-:W1:Y:S01]  /*0020*/  LDC R0, c[0x0][0x364] ;  /* 0x0000d900ff007b82 */ /* 0x000e620000000800 */
[----:B------:R-:W2:Y:S01]  /*0030*/  LDCU.64 UR6, c[0x0][0x390] ;  /* 0x00007200ff0677ac */ /* 0x000ea20008000a00 */
[----:B------:R-:W1:Y:S06]  /*0040*/  S2R R3, SR_TID.Y ;  /* 0x0000000000037919 */ /* 0x000e6c0000002200 */
[----:B------:R-:W0:Y:S08]  /*0050*/  S2UR UR5, SR_CTAID.X ;  /* 0x00000000000579c3 */ /* 0x000e300000002500 */
[----:B------:R-:W0:Y:S08]  /*0060*/  LDC R7, c[0x0][0x360] ;  /* 0x0000d800ff077b82 */ /* 0x000e300000000800 */
[----:B------:R-:W1:Y:S01]  /*0070*/  S2UR UR4, SR_CTAID.Y ;  /* 0x00000000000479c3 */ /* 0x000e620000002600 */
[----:B0-----:R-:W-:-:S05]  /*0080*/  IMAD R7, R7, UR5, R2 ;  /* 0x0000000507077c24 */ /* 0x001fca000f8e0202 */
[----:B--2---:R-:W-:Y:S01]  /*0090*/  ISETP.GE.AND P0, PT, R7, UR7, PT ;  /* 0x0000000707007c0c */ /* 0x004fe2000bf06270 */
[----:B-1----:R-:W-:-:S05]  /*00a0*/  IMAD R0, R0, UR4, R3 ;  /* 0x0000000400007c24 */ /* 0x002fca000f8e0203 */
[----:B------:R-:W-:-:S13]  /*00b0*/  ISETP.GE.OR P0, PT, R0, UR6, P0 ;  /* 0x0000000600007c0c */ /* 0x000fda0008706670 */
[----:B------:R-:W-:Y:S05]  /*00c0*/  @P0 EXIT ;  /* 0x000000000000094d */ /* 0x000fea0003800000 */
[----:B------:R-:W0:Y:S01]  /*00d0*/  LDC.64 R4, c[0x0][0x388] ;  /* 0x0000e200ff047b82 */ /* 0x000e220000000a00 */
[----:B------:R-:W1:Y:S01]  /*00e0*/  LDCU.64 UR4, c[0x0][0x358] ;  /* 0x00006b00ff0477ac */ /* 0x000e620008000a00 */
[----:B------:R-:W-:-:S06]  /*00f0*/  IMAD R9, R0, UR7, R7 ;  /* 0x0000000700097c24 */ /* 0x000fcc000f8e0207 */
[----:B------:R-:W2:Y:S01]  /*0100*/  LDC.64 R2, c[0x0][0x380] ;  /* 0x0000e000ff027b82 */ /* 0x000ea20000000a00 */
[----:B0-----:R-:W-:-:S06]  /*0110*/  IMAD.WIDE R4, R7, 0x4, R4 ;  /* 0x0000000407047825 */ /* 0x001fcc00078e0204 */
[----:B-1----:R-:W3:Y:S01]  /*0120*/  LDG.E R4, desc[UR4][R4.64] ;  /* 0x0000000404047981 */ /* 0x002ee2000c1e1900 */
[----:B--2---:R-:W-:-:S05]  /*0130*/  IMAD.WIDE R2, R9, 0x4, R2 ;  /* 0x0000000409027825 */ /* 0x004fca00078e0202 */
[----:B------:R-:W2:Y:S01]  /*0140*/  LDG.E R0, desc[UR4][R2.64] ;  /* 0x0000000402007981 */ /* 0x000ea2000c1e1900 */
[----:B---3--:R-:W-:-:S04]  /*0150*/  FMUL R7, R4, R4 ;  /* 0x0000000404077220 */ /* 0x008fc80000400000 */
[----:B--2---:R-:W-:-:S05]  /*0160*/  FMUL R7, R0, R7 ;  /* 0x0000000700077220 */ /* 0x004fca0000400000 */
[----:B------:R-:W-:Y:S01]  /*0170*/  STG.E desc[UR4][R2.64], R7 ;  /* 0x0000000702007986 */ /* 0x000fe2000c101904 */
[----:B------:R-:W-:Y:S05]  /*0180*/  EXIT ;  /* 0x000000000000794d */ /* 0x000fea0003800000 */
.L_x_0:
[----:B------:R-:W-:-:S00]  /*0190*/  BRA `(.L_x_0) ;  /* 0xfffffffc00fc7947 */ /* 0x000fc0000383ffff */
[----:B------:R-:W-:-:S00]  /*01a0*/  NOP ;  /* 0x0000000000007918 */ /* 0x000fc00000000000 */
        /* <DEDUP_REMOVED lines=13> */
.L_x_100:


//--------------------- .text._Z18scale_momentum_ARDPfS_ii --------------------------
	.section	.text._Z18scale_momentum_ARDPfS_ii,"ax",@progbits
	.align	128
        .global         _Z18scale_momentum_ARDPfS_ii
        .type           _Z18scale_momentum_ARDPfS_ii,@function
        .size           _Z18scale_momentum_ARDPfS_ii,(.L_x_101 - _Z18scale_momentum_ARDPfS_ii)
        .other          _Z18scale_momentum_ARDPfS_ii,@"STO_CUDA_ENTRY STV_DEFAULT"
_Z18scale_momentum_ARDPfS_ii:
.text._Z18scale_momentum_ARDPfS_ii:
        /* <DEDUP_REMOVED lines=10> */
[----:B-1----:R-:W-:-:S04]  /*00a0*/  IMAD R7, R7, UR4, R2 ;  /* 0x0000000407077c24 */ /* 0x002fc8000f8e0202 */
[C---:B------:R-:W-:Y:S01]  /*00b0*/  IMAD R9, R7.reuse, UR7, R0 ;  /* 0x0000000707097c24 */ /* 0x040fe2000f8e0200 */
[----:B------:R-:W-:-:S13]  /*00c0*/  ISETP.GE.OR P0, PT, R7, UR6, P0 ;  /* 0x0000000607007c0c */ /* 0x000fda0008706670 */
[----:B------:R-:W-:Y:S05]  /*00d0*/  @P0 EXIT ;  /* 0x000000000000094d */ /* 0x000fea0003800000 */
[----:B------:R-:W0:Y:S01]  /*00e0*/  LDC.64 R4, c[0x0][0x388] ;  /* 0x0000e200ff047b82 */ /* 0x000e220000000a00 */
[----:B------:R-:W1:Y:S07]  /*00f0*/  LDCU.64 UR4, c[0x0][0x358] ;  /* 0x00006b00ff0477ac */ /* 0x000e6e0008000a00 */
[----:B------:R-:W2:Y:S01]  /*0100*/  LDC.64 R2, c[0x0][0x380] ;  /* 0x0000e000ff027b82 */ /* 0x000ea20000000a00 */
[----:B0-----:R-:W-:-:S06]  /*0110*/  IMAD.WIDE.U32 R4, R7, 0x4, R4 ;  /* 0x0000000407047825 */ /* 0x001fcc00078e0004 */
[----:B-1----:R-:W3:Y:S01]  /*0120*/  LDG.E R4, desc[UR4][R4.64] ;  /* 0x0000000404047981 */ /* 0x002ee2000c1e1900 */
[----:B--2---:R-:W-:-:S05]  /*0130*/  IMAD.WIDE R2, R9, 0x4, R2 ;  /* 0x0000000409027825 */ /* 0x004fca00078e0202 */
[----:B------:R-:W2:Y:S01]  /*0140*/  LDG.E R0, desc[UR4][R2.64] ;  /* 0x0000000402007981 */ /* 0x000ea2000c1e1900 */
[----:B---3--:R-:W-:-:S04]  /*0150*/  FMUL R7, R4, R4 ;  /* 0x0000000404077220 */ /* 0x008fc80000400000 */
[----:B--2---:R-:W-:-:S05]  /*0160*/  FMUL R7, R0, R7 ;  /* 0x0000000700077220 */ /* 0x004fca0000400000 */
[----:B------:R-:W-:Y:S01]  /*0170*/  STG.E desc[UR4][R2.64], R7 ;  /* 0x0000000702007986 */ /* 0x000fe2000c101904 */
[----:B------:R-:W-:Y:S05]  /*0180*/  EXIT ;  /* 0x000000000000794d */ /* 0x000fea0003800000 */
.L_x_1:
        /* <DEDUP_REMOVED lines=15> */
.L_x_101:


//--------------------- .text._Z13add_bias_gradPfS_S_ii --------------------------
	.section	.text._Z13add_bias_gradPfS_S_ii,"ax",@progbits
	.align	128
        .global         _Z13add_bias_gradPfS_S_ii
        .type           _Z13add_bias_gradPfS_S_ii,@function
        .size           _Z13add_bias_gradPfS_S_ii,(.L_x_96 - _Z13add_bias_gradPfS_S_ii)
        .other          _Z13add_bias_gradPfS_S_ii,@"STO_CUDA_ENTRY STV_DEFAULT"
_Z13add_bias_gradPfS_S_ii:
.text._Z13add_bias_gradPfS_S_ii:
[----:B------:R-:W-:Y:S01]  /*0000*/  LDC R1, c[0x0][0x37c] ;  /* 0x0000df00ff017b82 */ /* 0x000fe20000000800 */
[----:B------:R-:W0:Y:S07]  /*0010*/  S2R R3, SR_TID.X ;  /* 0x0000000000037919 */ /* 0x000e2e0000002100 */
[----:B------:R-:W0:Y:S01]  /*0020*/  S2UR UR4, SR_CTAID.X ;  /* 0x00000000000479c3 */ /* 0x000e220000002500 */
[----:B------:R-:W1:Y:S07]  /*0030*/  LDCU UR5, c[0x0][0x39c] ;  /* 0x00007380ff0577ac */ /* 0x000e6e0008000800 */
[----:B------:R-:W0:Y:S02]  /*0040*/  LDC R2, c[0x0][0x360] ;  /* 0x0000d800ff027b82 */ /* 0x000e240000000800 */
[----:B0-----:R-:W-:-:S05]  /*0050*/  IMAD R2, R2, UR4, R3 ;  /* 0x0000000402027c24 */ /* 0x001fca000f8e0203 */
[----:B-1----:R-:W-:-:S13]  /*0060*/  ISETP.GE.AND P0, PT, R2, UR5, PT ;  /* 0x0000000502007c0c */ /* 0x002fda000bf06270 */
[----:B------:R-:W-:Y:S05]  /*0070*/  @P0 EXIT ;  /* 0x000000000000094d */ /* 0x000fea0003800000 */
[----:B------:R-:W0:Y:S01]  /*0080*/  LDC.64 R6, c[0x0][0x390] ;  /* 0x0000e400ff067b82 */ /* 0x000e220000000a00 */
[----:B------:R-:W0:Y:S07]  /*0090*/  LDCU.64 UR4, c[0x0][0x358] ;  /* 0x00006b00ff0477ac */ /* 0x000e2e0008000a00 */
[----:B------:R-:W1:Y:S01]  /*00a0*/  LDC.64 R4, c[0x0][0x388] ;  /* 0x0000e200ff047b82 */ /* 0x000e620000000a00 */
[----:B0-----:R-:W2:Y:S01]  /*00b0*/  LDG.E R6, desc[UR4][R6.64] ;  /* 0x0000000406067981 */ /* 0x001ea2000c1e1900 */
[----:B-1----:R-:W-:-:S05]  /*00c0*/  IMAD.WIDE R4, R2, 0x4, R4 ;  /* 0x0000000402047825 */ /* 0x002fca00078e0204 */
[----:B------:R-:W3:Y:S01]  /*00d0*/  LDG.E R0, desc[UR4][R4.64] ;  /* 0x0000000404007981 */ /* 0x000ee2000c1e1900 */
[----:B------:R-:W-:Y:S01]  /*00e0*/  BSSY.RECONVERGENT B0, `(.L_x_2) ;  /* 0x000000d000007945 */ /* 0x000fe20003800200 */
[----:B--2---:R-:W-:-:S04]  /*00f0*/  FMUL R3, R6, R6 ;  /* 0x0000000606037220 */ /* 0x004fc80000400000 */
[----:B------:R-:W0:Y:S08]  /*0100*/  MUFU.RCP R8, R3 ;  /* 0x0000000300087308 */ /* 0x000e300000001000 */
[----:B---3--:R-:W1:Y:S01]  /*0110*/  FCHK P0, R0, R3 ;  /* 0x0000000300007302 */ /* 0x008e620000000000 */
[----:B0-----:R-:W-:-:S04]  /*0120*/  FFMA R9, -R3, R8, 1 ;  /* 0x3f80000003097423 */ /* 0x001fc80000000108 */
[----:B------:R-:W-:-:S04]  /*0130*/  FFMA R9, R8, R9, R8 ;  /* 0x0000000908097223 */ /* 0x000fc80000000008 */
[----:B------:R-:W-:-:S04]  /*0140*/  FFMA R8, R0, R9, RZ ;  /* 0x0000000900087223 */ /* 0x000fc800000000ff */
[----:B------:R-:W-:-:S04]  /*0150*/  FFMA R10, -R3, R8, R0 ;  /* 0x00000008030a7223 */ /* 0x000fc80000000100 */
[----:B------:R-:W-:Y:S01]  /*0160*/  FFMA R8, R9, R10, R8 ;  /* 0x0000000a09087223 */ /* 0x000fe20000000008 */
[----:B-1----:R-:W-:Y:S06]  /*0170*/  @!P0 BRA `(.L_x_3) ;  /* 0x00000000000c8947 */ /* 0x002fec0003800000 */
[----:B------:R-:W-:-:S07]  /*0180*/  MOV R4, 0x1a0 ;  /* 0x000001a000047802 */ /* 0x000fce0000000f00 */
[----:B------:R-:W-:Y:S05]  /*0190*/  CALL.REL.NOINC `($__internal_0_$__cuda_sm3x_div_rn_noftz_f32_slowpath) ;  /* 0x0000000000207944 */ /* 0x000fea0003c00000 */
[----:B------:R-:W-:-:S07]  /*01a0*/  IMAD.MOV.U32 R8, RZ, RZ, R0 ;  /* 0x000000ffff087224 */ /* 0x000fce00078e0000 */
.L_x_3:
[----:B------:R-:W-:Y:S05]  /*01b0*/  BSYNC.RECONVERGENT B0 ;  /* 0x0000000000007941 */ /* 0x000fea0003800200 */
.L_x_2:
[----:B------:R-:W0:Y:S02]  /*01c0*/  LDC.64 R4, c[0x0][0x380] ;  /* 0x0000e000ff047b82 */ /* 0x000e240000000a00 */
[----:B0-----:R-:W-:-:S05]  /*01d0*/  IMAD.WIDE R2, R2, 0x4, R4 ;  /* 0x0000000402027825 */ /* 0x001fca00078e0204 */
[----:B------:R-:W2:Y:S02]  /*01e0*/  LDG.E R5, desc[UR4][R2.64] ;  /* 0x0000000402057981 */ /* 0x000ea4000c1e1900 */
[----:B--2---:R-:W-:-:S05]  /*01f0*/  FADD R5, R5, -R8 ;  /* 0x8000000805057221 */ /* 0x004fca0000000000 */
[----:B------:R-:W-:Y:S01]  /*0200*/  STG.E desc[UR4][R2.64], R5 ;  /* 0x0000000502007986 */ /* 0x000fe2000c101904 */
[----:B------:R-:W-:Y:S05]  /*0210*/  EXIT ;  /* 0x000000000000794d */ /* 0x000fea0003800000 */
        .weak           $__internal_0_$__cuda_sm3x_div_rn_noftz_f32_slowpath
        .type           $__internal_0_$__cuda_sm3x_div_rn_noftz_f32_slowpath,@function
        .size           $__internal_0_$__cuda_sm3x_div_rn_noftz_f32_slowpath,(.L_x_96 - $__internal_0_$__cuda_sm3x_div_rn_noftz_f32_slowpath)
$__internal_0_$__cuda_sm3x_div_rn_noftz_f32_slowpath:
[--C-:B------:R-:W-:Y:S01]  /*0220*/  SHF.R.U32.HI R6, RZ, 0x17, R3.reuse ;  /* 0x00000017ff067819 */ /* 0x100fe20000011603 */
[----:B------:R-:W-:Y:S01]  /*0230*/  BSSY.RECONVERGENT B1, `(.L_x_4) ;  /* 0x0000064000017945 */ /* 0x000fe20003800200 */
[--C-:B------:R-:W-:Y:S01]  /*0240*/  SHF.R.U32.HI R5, RZ, 0x17, R0.reuse ;  /* 0x00000017ff057819 */ /* 0x100fe20000011600 */
[----:B------:R-:W-:Y:S01]  /*0250*/  IMAD.MOV.U32 R7, RZ, RZ, R0 ;  /* 0x000000ffff077224 */ /* 0x000fe200078e0000 */
[----:B------:R-:W-:Y:S01]  /*0260*/  LOP3.LUT R6, R6, 0xff, RZ, 0xc0, !PT ;  /* 0x000000ff06067812 */ /* 0x000fe200078ec0ff */
[----:B------:R-:W-:Y:S01]  /*0270*/  IMAD.MOV.U32 R8, RZ, RZ, R3 ;  /* 0x000000ffff087224 */ /* 0x000fe200078e0003 */
[----:B------:R-:W-:-:S03]  /*0280*/  LOP3.LUT R5, R5, 0xff, RZ, 0xc0, !PT ;  /* 0x000000ff05057812 */ /* 0x000fc600078ec0ff */
[----:B------:R-:W-:Y:S02]  /*0290*/  VIADD R11, R6, 0xffffffff ;  /* 0xffffffff060b7836 */ /* 0x000fe40000000000 */
[----:B------:R-:W-:-:S03]  /*02a0*/  VIADD R10, R5, 0xffffffff ;  /* 0xffffffff050a7836 */ /* 0x000fc60000000000 */
[----:B------:R-:W-:-:S04]  /*02b0*/  ISETP.GT.U32.AND P0, PT, R11, 0xfd, PT ;  /* 0x000000fd0b00780c */ /* 0x000fc80003f04070 */
[----:B------:R-:W-:-:S13]  /*02c0*/  ISETP.GT.U32.OR P0, PT, R10, 0xfd, P0 ;  /* 0x000000fd0a00780c */ /* 0x000fda0000704470 */
[----:B------:R-:W-:Y:S01]  /*02d0*/  @!P0 IMAD.MOV.U32 R9, RZ, RZ, RZ ;  /* 0x000000ffff098224 */ /* 0x000fe200078e00ff */
[----:B------:R-:W-:Y:S06]  /*02e0*/  @!P0 BRA `(.L_x_5) ;  /* 0x00000000005c8947 */ /* 0x000fec0003800000 */
[----:B------:R-:W-:Y:S02]  /*02f0*/  FSETP.GTU.FTZ.AND P0, PT, |R0|, +INF , PT ;  /* 0x7f8000000000780b */ /* 0x000fe40003f1c200 */
[----:B------:R-:W-:-:S04]  /*0300*/  FSETP.GTU.FTZ.AND P1, PT, |R3|, +INF , PT ;  /* 0x7f8000000300780b */ /* 0x000fc80003f3c200 */
[----:B------:R-:W-:-:S13]  /*0310*/  PLOP3.LUT P0, PT, P0, P1, PT, 0xf8, 0x8f ;  /* 0x00000000008f781c */ /* 0x000fda0000703f70 */
[----:B------:R-:W-:Y:S05]  /*0320*/  @P0 BRA `(.L_x_6) ;  /* 0x00000004004c0947 */ /* 0x000fea0003800000 */
[----:B------:R-:W-:-:S13]  /*0330*/  LOP3.LUT P0, RZ, R8, 0x7fffffff, R7, 0xc8, !PT ;  /* 0x7fffffff08ff7812 */ /* 0x000fda000780c807 */
[----:B------:R-:W-:Y:S05]  /*0340*/  @!P0 BRA `(.L_x_7) ;  /* 0x00000004003c8947 */ /* 0x000fea0003800000 */
[C---:B------:R-:W-:Y:S02]  /*0350*/  FSETP.NEU.FTZ.AND P2, PT, |R0|.reuse, +INF , PT ;  /* 0x7f8000000000780b */ /* 0x040fe40003f5d200 */
[----:B------:R-:W-:Y:S02]  /*0360*/  FSETP.NEU.FTZ.AND P1, PT, |R3|, +INF , PT ;  /* 0x7f8000000300780b */ /* 0x000fe40003f3d200 */
[----:B------:R-:W-:-:S11]  /*0370*/  FSETP.NEU.FTZ.AND P0, PT, |R0|, +INF , PT ;  /* 0x7f8000000000780b */ /* 0x000fd60003f1d200 */
[----:B------:R-:W-:Y:S05]  /*0380*/  @!P1 BRA !P2, `(.L_x_7) ;  /* 0x00000004002c9947 */ /* 0x000fea0005000000 */
[----:B------:R-:W-:-:S04]  /*0390*/  LOP3.LUT P2, RZ, R7, 0x7fffffff, RZ, 0xc0, !PT ;  /* 0x7fffffff07ff7812 */ /* 0x000fc8000784c0ff */
[----:B------:R-:W-:-:S13]  /*03a0*/  PLOP3.LUT P1, PT, P1, P2, PT, 0x2f, 0xf2 ;  /* 0x0000000000f2781c */ /* 0x000fda0000f24577 */
[----:B------:R-:W-:Y:S05]  /*03b0*/  @P1 BRA `(.L_x_8) ;  /* 0x0000000400181947 */ /* 0x000fea0003800000 */
[----:B------:R-:W-:-:S04]  /*03c0*/  LOP3.LUT P1, RZ, R8, 0x7fffffff, RZ, 0xc0, !PT ;  /* 0x7fffffff08ff7812 */ /* 0x000fc8000782c0ff */
[----:B------:R-:W-:-:S13]  /*03d0*/  PLOP3.LUT P0, PT, P0, P1, PT, 0x2f, 0xf2 ;  /* 0x0000000000f2781c */ /* 0x000fda0000702577 */
[----:B------:R-:W-:Y:S05]  /*03e0*/  @P0 BRA `(.L_x_9) ;  /* 0x0000000400000947 */ /* 0x000fea0003800000 */
[----:B------:R-:W-:Y:S02]  /*03f0*/  ISETP.GE.AND P0, PT, R10, RZ, PT ;  /* 0x000000ff0a00720c */ /* 0x000fe40003f06270 */
[----:B------:R-:W-:-:S11]  /*0400*/  ISETP.GE.AND P1, PT, R11, RZ, PT ;  /* 0x000000ff0b00720c */ /* 0x000fd60003f26270 */
[----:B------:R-:W-:Y:S02]  /*0410*/  @P0 IMAD.MOV.U32 R9, RZ, RZ, RZ ;  /* 0x000000ffff090224 */ /* 0x000fe400078e00ff */
[----:B------:R-:W-:Y:S01]  /*0420*/  @!P0 FFMA R7, R0, 1.84467440737095516160e+19, RZ ;  /* 0x5f80000000078823 */ /* 0x000fe200000000ff */
[----:B------:R-:W-:Y:S02]  /*0430*/  @!P0 IMAD.MOV.U32 R9, RZ, RZ, -0x40 ;  /* 0xffffffc0ff098424 */ /* 0x000fe400078e00ff */
[----:B------:R-:W-:Y:S02]  /*0440*/  @!P1 FFMA R8, R3, 1.84467440737095516160e+19, RZ ;  /* 0x5f80000003089823 */ /* 0x000fe400000000ff */
[----:B------:R-:W-:-:S07]  /*0450*/  @!P1 VIADD R9, R9, 0x40 ;  /* 0x0000004009099836 */ /* 0x000fce0000000000 */
.L_x_5:
[----:B------:R-:W-:Y:S01]  /*0460*/  LEA R3, R6, 0xc0800000, 0x17 ;  /* 0xc080000006037811 */ /* 0x000fe200078eb8ff */
[----:B------:R-:W-:Y:S01]  /*0470*/  VIADD R5, R5, 0xffffff81 ;  /* 0xffffff8105057836 */ /* 0x000fe20000000000 */
[----:B------:R-:W-:Y:S03]  /*0480*/  BSSY.RECONVERGENT B2, `(.L_x_10) ;  /* 0x0000035000027945 */ /* 0x000fe60003800200 */
[----:B------:R-:W-:Y:S01]  /*0490*/  IMAD.IADD R3, R8, 0x1, -R3 ;  /* 0x0000000108037824 */ /* 0x000fe200078e0a03 */
[C---:B------:R-:W-:Y:S01]  /*04a0*/  IADD3 R6, PT, PT, R5.reuse, 0x7f, -R6 ;  /* 0x0000007f05067810 */ /* 0x040fe20007ffe806 */
[----:B------:R-:W-:Y:S02]  /*04b0*/  IMAD R0, R5, -0x800000, R7 ;  /* 0xff80000005007824 */ /* 0x000fe400078e0207 */
[----:B------:R-:W0:Y:S01]  /*04c0*/  MUFU.RCP R8, R3 ;  /* 0x0000000300087308 */ /* 0x000e220000001000 */
[----:B------:R-:W-:Y:S01]  /*04d0*/  FADD.FTZ R11, -R3, -RZ ;  /* 0x800000ff030b7221 */ /* 0x000fe20000010100 */
[----:B------:R-:W-:-:S03]  /*04e0*/  IMAD.IADD R6, R6, 0x1, R9 ;  /* 0x0000000106067824 */ /* 0x000fc600078e0209 */
[----:B0-----:R-:W-:-:S04]  /*04f0*/  FFMA R13, R8, R11, 1 ;  /* 0x3f800000080d7423 */ /* 0x001fc8000000000b */
[----:B------:R-:W-:-:S04]  /*0500*/  FFMA R10, R8, R13, R8 ;  /* 0x0000000d080a7223 */ /* 0x000fc80000000008 */
[----:B------:R-:W-:-:S04]  /*0510*/  FFMA R7, R0, R10, RZ ;  /* 0x0000000a00077223 */ /* 0x000fc800000000ff */
[----:B------:R-:W-:-:S04]  /*0520*/  FFMA R8, R11, R7, R0 ;  /* 0x000000070b087223 */ /* 0x000fc80000000000 */
[----:B------:R-:W-:-:S04]  /*0530*/  FFMA R7, R10, R8, R7 ;  /* 0x000000080a077223 */ /* 0x000fc80000000007 */
[----:B------:R-:W-:-:S04]  /*0540*/  FFMA R8, R11, R7, R0 ;  /* 0x000000070b087223 */ /* 0x000fc80000000000 */
[----:B------:R-:W-:-:S05]  /*0550*/  FFMA R0, R10, R8, R7 ;  /* 0x000000080a007223 */ /* 0x000fca0000000007 */
[----:B------:R-:W-:-:S04]  /*0560*/  SHF.R.U32.HI R3, RZ, 0x17, R0 ;  /* 0x00000017ff037819 */ /* 0x000fc80000011600 */
[----:B------:R-:W-:-:S05]  /*0570*/  LOP3.LUT R3, R3, 0xff, RZ, 0xc0, !PT ;  /* 0x000000ff03037812 */ /* 0x000fca00078ec0ff */
[----:B------:R-:W-:-:S04]  /*0580*/  IMAD.IADD R9, R3, 0x1, R6 ;  /* 0x0000000103097824 */ /* 0x000fc800078e0206 */
[----:B------:R-:W-:-:S05]  /*0590*/  VIADD R3, R9, 0xffffffff ;  /* 0xffffffff09037836 */ /* 0x000fca0000000000 */
[----:B------:R-:W-:-:S13]  /*05a0*/  ISETP.GE.U32.AND P0, PT, R3, 0xfe, PT ;  /* 0x000000fe0300780c */ /* 0x000fda0003f06070 */
[----:B------:R-:W-:Y:S05]  /*05b0*/  @!P0 BRA `(.L_x_11) ;  /* 0x0000000000808947 */ /* 0x000fea0003800000 */
[----:B------:R-:W-:-:S13]  /*05c0*/  ISETP.GT.AND P0, PT, R9, 0xfe, PT ;  /* 0x000000fe0900780c */ /* 0x000fda0003f04270 */
[----:B------:R-:W-:Y:S05]  /*05d0*/  @P0 BRA `(.L_x_12) ;  /* 0x00000000006c0947 */ /* 0x000fea0003800000 */
[----:B------:R-:W-:-:S13]  /*05e0*/  ISETP.GE.AND P0, PT, R9, 0x1, PT ;  /* 0x000000010900780c */ /* 0x000fda0003f06270 */
[----:B------:R-:W-:Y:S05]  /*05f0*/  @P0 BRA `(.L_x_13) ;  /* 0x0000000000740947 */ /* 0x000fea0003800000 */
[----:B------:R-:W-:Y:S02]  /*0600*/  ISETP.GE.AND P0, PT, R9, -0x18, PT ;  /* 0xffffffe80900780c */ /* 0x000fe40003f06270 */
[----:B------:R-:W-:-:S11]  /*0610*/  LOP3.LUT R0, R0, 0x80000000, RZ, 0xc0, !PT ;  /* 0x8000000000007812 */ /* 0x000fd600078ec0ff */
[----:B------:R-:W-:Y:S05]  /*0620*/  @!P0 BRA `(.L_x_13) ;  /* 0x0000000000688947 */ /* 0x000fea0003800000 */
[CCC-:B------:R-:W-:Y:S01]  /*0630*/  FFMA.RZ R3, R10.reuse, R8.reuse, R7.reuse ;  /* 0x000000080a037223 */ /* 0x1c0fe2000000c007 */
[CCC-:B------:R-:W-:Y:S01]  /*0640*/  FFMA.RM R6, R10.reuse, R8.reuse, R7.reuse ;  /* 0x000000080a067223 */ /* 0x1c0fe20000004007 */
[C---:B------:R-:W-:Y:S02]  /*0650*/  ISETP.NE.AND P2, PT, R9.reuse, RZ, PT ;  /* 0x000000ff0900720c */ /* 0x040fe40003f45270 */
[----:B------:R-:W-:Y:S02]  /*0660*/  ISETP.NE.AND P1, PT, R9, RZ, PT ;  /* 0x000000ff0900720c */ /* 0x000fe40003f25270 */
[----:B------:R-:W-:Y:S01]  /*0670*/  LOP3.LUT R5, R3, 0x7fffff, RZ, 0xc0, !PT ;  /* 0x007fffff03057812 */ /* 0x000fe200078ec0ff */
[----:B------:R-:W-:Y:S01]  /*0680*/  FFMA.RP R3, R10, R8, R7 ;  /* 0x000000080a037223 */ /* 0x000fe20000008007 */
[----:B------:R-:W-:Y:S02]  /*0690*/  VIADD R8, R9, 0x20 ;  /* 0x0000002009087836 */ /* 0x000fe40000000000 */
[----:B------:R-:W-:Y:S01]  /*06a0*/  LOP3.LUT R5, R5, 0x800000, RZ, 0xfc, !PT ;  /* 0x0080000005057812 */ /* 0x000fe200078efcff */
[----:B------:R-:W-:Y:S01]  /*06b0*/  IMAD.MOV R7, RZ, RZ, -R9 ;  /* 0x000000ffff077224 */ /* 0x000fe200078e0a09 */
[----:B------:R-:W-:-:S02]  /*06c0*/  FSETP.NEU.FTZ.AND P0, PT, R3, R6, PT ;  /* 0x000000060300720b */ /* 0x000fc40003f1d000 */
[----:B------:R-:W-:Y:S02]  /*06d0*/  SHF.L.U32 R8, R5, R8, RZ ;  /* 0x0000000805087219 */ /* 0x000fe400000006ff */
[----:B------:R-:W-:Y:S02]  /*06e0*/  SEL R6, R7, RZ, P2 ;  /* 0x000000ff07067207 */ /* 0x000fe40001000000 */
[----:B------:R-:W-:Y:S02]  /*06f0*/  ISETP.NE.AND P1, PT, R8, RZ, P1 ;  /* 0x000000ff0800720c */ /* 0x000fe40000f25270 */
[----:B------:R-:W-:Y:S02]  /*0700*/  SHF.R.U32.HI R6, RZ, R6, R5 ;  /* 0x00000006ff067219 */ /* 0x000fe40000011605 */
[----:B------:R-:W-:Y:S02]  /*0710*/  PLOP3.LUT P0, PT, P0, P1, PT, 0xf8, 0x8f ;  /* 0x00000000008f781c */ /* 0x000fe40000703f70 */
[----:B------:R-:W-:-:S02]  /*0720*/  SHF.R.U32.HI R8, RZ, 0x1, R6 ;  /* 0x00000001ff087819 */ /* 0x000fc40000011606 */
[----:B------:R-:W-:-:S04]  /*0730*/  SEL R3, RZ, 0x1, !P0 ;  /* 0x00000001ff037807 */ /* 0x000fc80004000000 */
[----:B------:R-:W-:-:S04]  /*0740*/  LOP3.LUT R3, R3, 0x1, R8, 0xf8, !PT ;  /* 0x0000000103037812 */ /* 0x000fc800078ef808 */
[----:B------:R-:W-:-:S05]  /*0750*/  LOP3.LUT R3, R3, R6, RZ, 0xc0, !PT ;  /* 0x0000000603037212 */ /* 0x000fca00078ec0ff */
[----:B------:R-:W-:-:S05]  /*0760*/  IMAD.IADD R3, R8, 0x1, R3 ;  /* 0x0000000108037824 */ /* 0x000fca00078e0203 */
[----:B------:R-:W-:Y:S01]  /*0770*/  LOP3.LUT R0, R3, R0, RZ, 0xfc, !PT ;  /* 0x0000000003007212 */ /* 0x000fe200078efcff */
[----:B------:R-:W-:Y:S06]  /*0780*/  BRA `(.L_x_13) ;  /* 0x0000000000107947 */ /* 0x000fec0003800000 */
.L_x_12:
[----:B------:R-:W-:-:S04]  /*0790*/  LOP3.LUT R0, R0, 0x80000000, RZ, 0xc0, !PT ;  /* 0x8000000000007812 */ /* 0x000fc800078ec0ff */
[----:B------:R-:W-:Y:S01]  /*07a0*/  LOP3.LUT R0, R0, 0x7f800000, RZ, 0xfc, !PT ;  /* 0x7f80000000007812 */ /* 0x000fe200078efcff */
[----:B------:R-:W-:Y:S06]  /*07b0*/  BRA `(.L_x_13) ;  /* 0x0000000000047947 */ /* 0x000fec0003800000 */
.L_x_11:
[----:B------:R-:W-:-:S07]  /*07c0*/  IMAD R0, R6, 0x800000, R0 ;  /* 0x0080000006007824 */ /* 0x000fce00078e0200 */
.L_x_13:
[----:B------:R-:W-:Y:S05]  /*07d0*/  BSYNC.RECONVERGENT B2 ;  /* 0x0000000000027941 */ /* 0x000fea0003800200 */
.L_x_10:
[----:B------:R-:W-:Y:S05]  /*07e0*/  BRA `(.L_x_14) ;  /* 0x0000000000207947 */ /* 0x000fea0003800000 */
.L_x_9:
[----:B------:R-:W-:-:S04]  /*07f0*/  LOP3.LUT R0, R8, 0x80000000, R7, 0x48, !PT ;  /* 0x8000000008007812 */ /* 0x000fc800078e4807 */
[----:B------:R-:W-:Y:S01]  /*0800*/  LOP3.LUT R0, R0, 0x7f800000, RZ, 0xfc, !PT ;  /* 0x7f80000000007812 */ /* 0x000fe200078efcff */
[----:B------:R-:W-:Y:S06]  /*0810*/  BRA `(.L_x_14) ;  /* 0x0000000000147947 */ /* 0x000fec0003800000 */
.L_x_8:
[----:B------:R-:W-:Y:S01]  /*0820*/  LOP3.LUT R0, R8, 0x80000000, R7, 0x48, !PT ;  /* 0x8000000008007812 */ /* 0x000fe200078e4807 */
[----:B------:R-:W-:Y:S06]  /*0830*/  BRA `(.L_x_14) ;  /* 0x00000000000c7947 */ /* 0x000fec0003800000 */
.L_x_7:
[----:B------:R-:W0:Y:S01]  /*0840*/  MUFU.RSQ R0, -QNAN ;  /* 0xffc0000000007908 */ /* 0x000e220000001400 */
[----:B------:R-:W-:Y:S05]  /*0850*/  BRA `(.L_x_14) ;  /* 0x0000000000047947 */ /* 0x000fea0003800000 */
.L_x_6:
[----:B------:R-:W-:-:S07]  /*0860*/  FADD.FTZ R0, R0, R3 ;  /* 0x0000000300007221 */ /* 0x000fce0000010000 */
.L_x_14:
[----:B------:R-:W-:Y:S05]  /*0870*/  BSYNC.RECONVERGENT B1 ;  /* 0x0000000000017941 */ /* 0x000fea0003800200 */
.L_x_4:
[----:B------:R-:W-:-:S04]  /*0880*/  IMAD.MOV.U32 R5, RZ, RZ, 0x0 ;  /* 0x00000000ff057424 */ /* 0x000fc800078e00ff */
[----:B0-----:R-:W-:Y:S05]  /*0890*/  RET.REL.NODEC R4 `(_Z13add_bias_gradPfS_S_ii) ;  /* 0xfffffff404d87950 */ /* 0x001fea0003c3ffff */
.L_x_15:
        /* <DEDUP_REMOVED lines=14> */
.L_x_96:


//--------------------- .text._Z20add_normal_unit_gradPfS_S_ii --------------------------
	.section	.text._Z20add_normal_unit_gradPfS_S_ii,"ax",@progbits
	.align	128
        .global         _Z20add_normal_unit_gradPfS_S_ii
        .type           _Z20add_normal_unit_gradPfS_S_ii,@function
        .size           _Z20add_normal_unit_gradPfS_S_ii,(.L_x_97 - _Z20add_normal_unit_gradPfS_S_ii)
        .other          _Z20add_normal_unit_gradPfS_S_ii,@"STO_CUDA_ENTRY STV_DEFAULT"
_Z20add_normal_unit_gradPfS_S_ii:
.text._Z20add_normal_unit_gradPfS_S_ii:
        /* <DEDUP_REMOVED lines=14> */
[----:B------:R-:W1:Y:S07]  /*00e0*/  LDCU.64 UR4, c[0x0][0x358] ;  /* 0x00006b00ff0477ac */ /* 0x000e6e0008000a00 */
[----:B------:R-:W2:Y:S01]  /*00f0*/  LDC.64 R4, c[0x0][0x388] ;  /* 0x0000e200ff047b82 */ /* 0x000ea20000000a00 */
[----:B0-----:R-:W-:-:S06]  /*0100*/  IMAD.WIDE R6, R3, 0x4, R6 ;  /* 0x0000000403067825 */ /* 0x001fcc00078e0206 */
[----:B-1----:R-:W3:Y:S01]  /*0110*/  LDG.E R6, desc[UR4][R6.64] ;  /* 0x0000000406067981 */ /* 0x002ee2000c1e1900 */
[----:B------:R-:W-:-:S04]  /*0120*/  IMAD R2, R2, UR7, R3 ;  /* 0x0000000702027c24 */ /* 0x000fc8000f8e0203 */
[----:B--2---:R-:W-:-:S05]  /*0130*/  IMAD.WIDE R4, R2, 0x4, R4 ;  /* 0x0000000402047825 */ /* 0x004fca00078e0204 */
[----:B------:R-:W2:Y:S01]  /*0140*/  LDG.E R0, desc[UR4][R4.64] ;  /* 0x0000000404007981 */ /* 0x000ea2000c1e1900 */
[----:B------:R-:W-:Y:S01]  /*0150*/  BSSY.RECONVERGENT B0, `(.L_x_16) ;  /* 0x000000d000007945 */ /* 0x000fe20003800200 */
[----:B---3--:R-:W-:-:S04]  /*0160*/  FMUL R3, R6, R6 ;  /* 0x0000000606037220 */ /* 0x008fc80000400000 */
[----:B------:R-:W0:Y:S08]  /*0170*/  MUFU.RCP R8, R3 ;  /* 0x0000000300087308 */ /* 0x000e300000001000 */
[----:B--2---:R-:W1:Y:S01]  /*0180*/  FCHK P0, R0, R3 ;  /* 0x0000000300007302 */ /* 0x004e620000000000 */
[----:B0-----:R-:W-:-:S04]  /*0190*/  FFMA R9, -R3, R8, 1 ;  /* 0x3f80000003097423 */ /* 0x001fc80000000108 */
[----:B------:R-:W-:-:S04]  /*01a0*/  FFMA R9, R8, R9, R8 ;  /* 0x0000000908097223 */ /* 0x000fc80000000008 */
[----:B------:R-:W-:-:S04]  /*01b0*/  FFMA R8, R0, R9, RZ ;  /* 0x0000000900087223 */ /* 0x000fc800000000ff */
[----:B------:R-:W-:-:S04]  /*01c0*/  FFMA R10, -R3, R8, R0 ;  /* 0x00000008030a7223 */ /* 0x000fc80000000100 */
[----:B------:R-:W-:Y:S01]  /*01d0*/  FFMA R8, R9, R10, R8 ;  /* 0x0000000a09087223 */ /* 0x000fe20000000008 */
[----:B-1----:R-:W-:Y:S06]  /*01e0*/  @!P0 BRA `(.L_x_17) ;  /* 0x00000000000c8947 */ /* 0x002fec0003800000 */
[----:B------:R-:W-:-:S07]  /*01f0*/  MOV R4, 0x210 ;  /* 0x0000021000047802 */ /* 0x000fce0000000f00 */
[----:B------:R-:W-:Y:S05]  /*0200*/  CALL.REL.NOINC `($__internal_1_$__cuda_sm3x_div_rn_noftz_f32_slowpath) ;  /* 0x0000000000207944 */ /* 0x000fea0003c00000 */
[----:B------:R-:W-:-:S07]  /*0210*/  IMAD.MOV.U32 R8, RZ, RZ, R0 ;  /* 0x000000ffff087224 */ /* 0x000fce00078e0000 */
.L_x_17:
[----:B------:R-:W-:Y:S05]  /*0220*/  BSYNC.RECONVERGENT B0 ;  /* 0x0000000000007941 */ /* 0x000fea0003800200 */
.L_x_16:
[----:B------:R-:W0:Y:S02]  /*0230*/  LDC.64 R4, c[0x0][0x380] ;  /* 0x0000e000ff047b82 */ /* 0x000e240000000a00 */
[----:B0-----:R-:W-:-:S05]  /*0240*/  IMAD.WIDE R2, R2, 0x4, R4 ;  /* 0x0000000402027825 */ /* 0x001fca00078e0204 */
[----:B------:R-:W2:Y:S02]  /*0250*/  LDG.E R5, desc[UR4][R2.64] ;  /* 0x0000000402057981 */ /* 0x000ea4000c1e1900 */
[----:B--2---:R-:W-:-:S05]  /*0260*/  FADD R5, R5, -R8 ;  /* 0x8000000805057221 */ /* 0x004fca0000000000 */
[----:B------:R-:W-:Y:S01]  /*0270*/  STG.E desc[UR4][R2.64], R5 ;  /* 0x0000000502007986 */ /* 0x000fe2000c101904 */
[----:B------:R-:W-:Y:S05]  /*0280*/  EXIT ;  /* 0x000000000000794d */ /* 0x000fea0003800000 */
        .weak           $__internal_1_$__cuda_sm3x_div_rn_noftz_f32_slowpath
        .type           $__internal_1_$__cuda_sm3x_div_rn_noftz_f32_slowpath,@function
        .size           $__internal_1_$__cuda_sm3x_div_rn_noftz_f32_slowpath,(.L_x_97 - $__internal_1_$__cuda_sm3x_div_rn_noftz_f32_slowpath)
$__internal_1_$__cuda_sm3x_div_rn_noftz_f32_slowpath:
        /* <DEDUP_REMOVED lines=36> */
.L_x_19:
        /* <DEDUP_REMOVED lines=51> */
.L_x_26:
[----:B------:R-:W-:-:S04]  /*0800*/  LOP3.LUT R0, R0, 0x80000000, RZ, 0xc0, !PT ;  /* 0x8000000000007812 */ /* 0x000fc800078ec0ff */
[----:B------:R-:W-:Y:S01]  /*0810*/  LOP3.LUT R0, R0, 0x7f800000, RZ, 0xfc, !PT ;  /* 0x7f80000000007812 */ /* 0x000fe200078efcff */
[----:B------:R-:W-:Y:S06]  /*0820*/  BRA `(.L_x_27) ;  /* 0x0000000000047947 */ /* 0x000fec0003800000 */
.L_x_25:
[----:B------:R-:W-:-:S07]  /*0830*/  IMAD R0, R6, 0x800000, R0 ;  /* 0x0080000006007824 */ /* 0x000fce00078e0200 */
.L_x_27:
[----:B------:R-:W-:Y:S05]  /*0840*/  BSYNC.RECONVERGENT B2 ;  /* 0x0000000000027941 */ /* 0x000fea0003800200 */
.L_x_24:
[----:B------:R-:W-:Y:S05]  /*0850*/  BRA `(.L_x_28) ;  /* 0x0000000000207947 */ /* 0x000fea0003800000 */
.L_x_23:
[----:B------:R-:W-:-:S04]  /*0860*/  LOP3.LUT R0, R8, 0x80000000, R7, 0x48, !PT ;  /* 0x8000000008007812 */ /* 0x000fc800078e4807 */
[----:B------:R-:W-:Y:S01]  /*0870*/  LOP3.LUT R0, R0, 0x7f800000, RZ, 0xfc, !PT ;  /* 0x7f80000000007812 */ /* 0x000fe200078efcff */
[----:B------:R-:W-:Y:S06]  /*0880*/  BRA `(.L_x_28) ;  /* 0x0000000000147947 */ /* 0x000fec0003800000 */
.L_x_22:
[----:B------:R-:W-:Y:S01]  /*0890*/  LOP3.LUT R0, R8, 0x80000000, R7, 0x48, !PT ;  /* 0x8000000008007812 */ /* 0x000fe200078e4807 */
[----:B------:R-:W-:Y:S06]  /*08a0*/  BRA `(.L_x_28) ;  /* 0x00000000000c7947 */ /* 0x000fec0003800000 */
.L_x_21:
[----:B------:R-:W0:Y:S01]  /*08b0*/  MUFU.RSQ R0, -QNAN ;  /* 0xffc0000000007908 */ /* 0x000e220000001400 */
[----:B------:R-:W-:Y:S05]  /*08c0*/  BRA `(.L_x_28) ;  /* 0x0000000000047947 */ /* 0x000fea0003800000 */
.L_x_20:
[----:B------:R-:W-:-:S07]  /*08d0*/  FADD.FTZ R0, R0, R3 ;  /* 0x0000000300007221 */ /* 0x000fce0000010000 */
.L_x_28:
[----:B------:R-:W-:Y:S05]  /*08e0*/  BSYNC.RECONVERGENT B1 ;  /* 0x0000000000017941 */ /* 0x000fea0003800200 */
.L_x_18:
[----:B------:R-:W-:-:S04]  /*08f0*/  IMAD.MOV.U32 R5, RZ, RZ, 0x0 ;  /* 0x00000000ff057424 */ /* 0x000fc800078e00ff */
[----:B0-----:R-:W-:Y:S05]  /*0900*/  RET.REL.NODEC R4 `(_Z20add_normal_unit_gradPfS_S_ii) ;  /* 0xfffffff404bc7950 */ /* 0x001fea0003c3ffff */
.L_x_29:
        /* <DEDUP_REMOVED lines=15> */
.L_x_97:


//--------------------- .text._Z12add_ARD_gradPfS_S_ii --------------------------
	.section	.text._Z12add_ARD_gradPfS_S_ii,"ax",@progbits
	.align	128
        .global         _Z12add_ARD_gradPfS_S_ii
        .type           _Z12add_ARD_gradPfS_S_ii,@function
        .size           _Z12add_ARD_gradPfS_S_ii,(.L_x_98 - _Z12add_ARD_gradPfS_S_ii)
        .other          _Z12add_ARD_gradPfS_S_ii,@"STO_CUDA_ENTRY STV_DEFAULT"
_Z12add_ARD_gradPfS_S_ii:
.text._Z12add_ARD_gradPfS_S_ii:
        /* <DEDUP_REMOVED lines=32> */
[----:B------:R-:W-:Y:S05]  /*0200*/  CALL.REL.NOINC `($__internal_2_$__cuda_sm3x_div_rn_noftz_f32_slowpath) ;  /* 0x0000000000207944 */ /* 0x000fea0003c00000 */
[----:B------:R-:W-:-:S07]  /*0210*/  IMAD.MOV.U32 R8, RZ, RZ, R0 ;  /* 0x000000ffff087224 */ /* 0x000fce00078e0000 */
.L_x_31:
[----:B------:R-:W-:Y:S05]  /*0220*/  BSYNC.RECONVERGENT B0 ;  /* 0x0000000000007941 */ /* 0x000fea0003800200 */
.L_x_30:
[----:B------:R-:W0:Y:S02]  /*0230*/  LDC.64 R4, c[0x0][0x380] ;  /* 0x0000e000ff047b82 */ /* 0x000e240000000a00 */
[----:B0-----:R-:W-:-:S05]  /*0240*/  IMAD.WIDE R2, R2, 0x4, R4 ;  /* 0x0000000402027825 */ /* 0x001fca00078e0204 */
[----:B------:R-:W2:Y:S02]  /*0250*/  LDG.E R5, desc[UR4][R2.64] ;  /* 0x0000000402057981 */ /* 0x000ea4000c1e1900 */
[----:B--2---:R-:W-:-:S05]  /*0260*/  FADD R5, R5, -R8 ;  /* 0x8000000805057221 */ /* 0x004fca0000000000 */
[----:B------:R-:W-:Y:S01]  /*0270*/  STG.E desc[UR4][R2.64], R5 ;  /* 0x0000000502007986 */ /* 0x000fe2000c101904 */
[----:B------:R-:W-:Y:S05]  /*0280*/  EXIT ;  /* 0x000000000000794d */ /* 0x000fea0003800000 */
        .weak           $__internal_2_$__cuda_sm3x_div_rn_noftz_f32_slowpath
        .type           $__internal_2_$__cuda_sm3x_div_rn_noftz_f32_slowpath,@function
        .size           $__internal_2_$__cuda_sm3x_div_rn_noftz_f32_slowpath,(.L_x_98 - $__internal_2_$__cuda_sm3x_div_rn_noftz_f32_slowpath)
$__internal_2_$__cuda_sm3x_div_rn_noftz_f32_slowpath:
        /* <DEDUP_REMOVED lines=36> */
.L_x_33:
        /* <DEDUP_REMOVED lines=51> */
.L_x_40:
[----:B------:R-:W-:-:S04]  /*0800*/  LOP3.LUT R0, R0, 0x80000000, RZ, 0xc0, !PT ;  /* 0x8000000000007812 */ /* 0x000fc800078ec0ff */
[----:B------:R-:W-:Y:S01]  /*0810*/  LOP3.LUT R0, R0, 0x7f800000, RZ, 0xfc, !PT ;  /* 0x7f80000000007812 */ /* 0x000fe200078efcff */
[----:B------:R-:W-:Y:S06]  /*0820*/  BRA `(.L_x_41) ;  /* 0x0000000000047947 */ /* 0x000fec0003800000 */
.L_x_39:
[----:B------:R-:W-:-:S07]  /*0830*/  IMAD R0, R6, 0x800000, R0 ;  /* 0x0080000006007824 */ /* 0x000fce00078e0200 */
.L_x_41:
[----:B------:R-:W-:Y:S05]  /*0840*/  BSYNC.RECONVERGENT B2 ;  /* 0x0000000000027941 */ /* 0x000fea0003800200 */
.L_x_38:
[----:B------:R-:W-:Y:S05]  /*0850*/  BRA `(.L_x_42) ;  /* 0x0000000000207947 */ /* 0x000fea0003800000 */
.L_x_37:
[----:B------:R-:W-:-:S04]  /*0860*/  LOP3.LUT R0, R8, 0x80000000, R7, 0x48, !PT ;  /* 0x8000000008007812 */ /* 0x000fc800078e4807 */
[----:B------:R-:W-:Y:S01]  /*0870*/  LOP3.LUT R0, R0, 0x7f800000, RZ, 0xfc, !PT ;  /* 0x7f80000000007812 */ /* 0x000fe200078efcff */
[----:B------:R-:W-:Y:S06]  /*0880*/  BRA `(.L_x_42) ;  /* 0x0000000000147947 */ /* 0x000fec0003800000 */
.L_x_36:
[----:B------:R-:W-:Y:S01]  /*0890*/  LOP3.LUT R0, R8, 0x80000000, R7, 0x48, !PT ;  /* 0x8000000008007812 */ /* 0x000fe200078e4807 */
[----:B------:R-:W-:Y:S06]  /*08a0*/  BRA `(.L_x_42) ;  /* 0x00000000000c7947 */ /* 0x000fec0003800000 */
.L_x_35:
[----:B------:R-:W0:Y:S01]  /*08b0*/  MUFU.RSQ R0, -QNAN ;  /* 0xffc0000000007908 */ /* 0x000e220000001400 */
[----:B------:R-:W-:Y:S05]  /*08c0*/  BRA `(.L_x_42) ;  /* 0x0000000000047947 */ /* 0x000fea0003800000 */
.L_x_34:
[----:B------:R-:W-:-:S07]  /*08d0*/  FADD.FTZ R0, R0, R3 ;  /* 0x0000000300007221 */ /* 0x000fce0000010000 */
.L_x_42:
[----:B------:R-:W-:Y:S05]  /*08e0*/  BSYNC.RECONVERGENT B1 ;  /* 0x0000000000017941 */ /* 0x000fea0003800200 */
.L_x_32:
[----:B------:R-:W-:-:S04]  /*08f0*/  IMAD.MOV.U32 R5, RZ, RZ, 0x0 ;  /* 0x00000000ff057424 */ /* 0x000fc800078e00ff */
[----:B0-----:R-:W-:Y:S05]  /*0900*/  RET.REL.NODEC R4 `(_Z12add_ARD_gradPfS_S_ii) ;  /* 0xfffffff404bc7950 */ /* 0x001fea0003c3ffff */
.L_x_43:
        /* <DEDUP_REMOVED lines=15> */
.L_x_98:


//--------------------- .text._Z8add_biasPfS_ii   --------------------------
	.section	.text._Z8add_biasPfS_ii,"ax",@progbits
	.align	128
        .global         _Z8add_biasPfS_ii
        .type           _Z8add_biasPfS_ii,@function
        .size           _Z8add_biasPfS_ii,(.L_x_105 - _Z8add_biasPfS_ii)
        .other          _Z8add_biasPfS_ii,@"STO_CUDA_ENTRY STV_DEFAULT"
_Z8add_biasPfS_ii:
.text._Z8add_biasPfS_ii:
        /* <DEDUP_REMOVED lines=20> */
[----:B------:R-:W3:Y:S02]  /*0140*/  LDG.E R7, desc[UR4][R4.64] ;  /* 0x0000000404077981 */ /* 0x000ee4000c1e1900 */
[----:B---3--:R-:W-:-:S05]  /*0150*/  FADD R7, R2, R7 ;  /* 0x0000000702077221 */ /* 0x008fca0000000000 */
[----:B------:R-:W-:Y:S01]  /*0160*/  STG.E desc[UR4][R4.64], R7 ;  /* 0x0000000704007986 */ /* 0x000fe2000c101904 */
[----:B------:R-:W-:Y:S05]  /*0170*/  EXIT ;  /* 0x000000000000794d */ /* 0x000fea0003800000 */
.L_x_44:
        /* <DEDUP_REMOVED lines=16> */
.L_x_105:


//--------------------- .text._Z7softmaxPfii      --------------------------
	.section	.text._Z7softmaxPfii,"ax",@progbits
	.align	128
        .global         _Z7softmaxPfii
        .type           _Z7softmaxPfii,@function
        .size           _Z7softmaxPfii,(.L_x_99 - _Z7softmaxPfii)
        .other          _Z7softmaxPfii,@"STO_CUDA_ENTRY STV_DEFAULT"
_Z7softmaxPfii:
.text._Z7softmaxPfii:
[----:B------:R-:W-:Y:S01]  /*0000*/  LDC R1, c[0x0][0x37c] ;  /* 0x0000df00ff017b82 */ /* 0x000fe20000000800 */
[----:B------:R-:W0:Y:S07]  /*0010*/  S2R R0, SR_TID.Y ;  /* 0x0000000000007919 */ /* 0x000e2e0000002200 */
[----:B------:R-:W0:Y:S01]  /*0020*/  S2UR UR4, SR_CTAID.Y ;  /* 0x00000000000479c3 */ /* 0x000e220000002600 */
[----:B------:R-:W1:Y:S07]  /*0030*/  LDCU UR5, c[0x0][0x388] ;  /* 0x00007100ff0577ac */ /* 0x000e6e0008000800 */
[----:B------:R-:W0:Y:S02]  /*0040*/  LDC R7, c[0x0][0x364] ;  /* 0x0000d900ff077b82 */ /* 0x000e240000000800 */
[----:B0-----:R-:W-:-:S05]  /*0050*/  IMAD R7, R7, UR4, R0 ;  /* 0x0000000407077c24 */ /* 0x001fca000f8e0200 */
[----:B-1----:R-:W-:-:S13]  /*0060*/  ISETP.GE.AND P0, PT, R7, UR5, PT ;  /* 0x0000000507007c0c */ /* 0x002fda000bf06270 */
[----:B------:R-:W-:Y:S05]  /*0070*/  @P0 EXIT ;  /* 0x000000000000094d */ /* 0x000fea0003800000 */
[----:B------:R-:W0:Y:S01]  /*0080*/  LDCU UR5, c[0x0][0x38c] ;  /* 0x00007180ff0577ac */ /* 0x000e220008000800 */
[----:B------:R-:W-:Y:S01]  /*0090*/  HFMA2 R3, -RZ, RZ, 0, 0 ;  /* 0x00000000ff037431 */ /* 0x000fe200000001ff */
[----:B------:R-:W1:Y:S01]  /*00a0*/  LDCU.64 UR8, c[0x0][0x358] ;  /* 0x00006b00ff0877ac */ /* 0x000e620008000a00 */
[----:B0-----:R-:W-:-:S09]  /*00b0*/  UISETP.GE.AND UP0, UPT, UR5, 0x1, UPT ;  /* 0x000000010500788c */ /* 0x001fd2000bf06270 */
[----:B-1----:R-:W-:Y:S05]  /*00c0*/  BRA.U !UP0, `(.L_x_45) ;  /* 0x0000000d080c7547 */ /* 0x002fea000b800000 */
[----:B------:R-:W-:Y:S02]  /*00d0*/  UISETP.GE.U32.AND UP1, UPT, UR5, 0x8, UPT ;  /* 0x000000080500788c */ /* 0x000fe4000bf26070 */
[----:B------:R-:W-:Y:S01]  /*00e0*/  IMAD R0, R7, UR5, RZ ;  /* 0x0000000507007c24 */ /* 0x000fe2000f8e02ff */
[----:B------:R-:W-:Y:S01]  /*00f0*/  ULOP3.LUT UR6, UR5, 0x7, URZ, 0xc0, !UPT ;  /* 0x0000000705067892 */ /* 0x000fe2000f8ec0ff */
[----:B------:R-:W-:Y:S01]  /*0100*/  MOV R3, RZ ;  /* 0x000000ff00037202 */ /* 0x000fe20000000f00 */
[----:B------:R-:W-:Y:S02]  /*0110*/  UMOV UR4, URZ ;  /* 0x000000ff00047c82 */ /* 0x000fe40008000000 */
[----:B------:R-:W-:Y:S02]  /*0120*/  UISETP.NE.AND UP0, UPT, UR6, URZ, UPT ;  /* 0x000000ff0600728c */ /* 0x000fe4000bf05270 */
[----:B------:R-:W-:Y:S09]  /*0130*/  BRA.U !UP1, `(.L_x_46) ;  /* 0x0000000509587547 */ /* 0x000ff2000b800000 */
[----:B------:R-:W0:Y:S01]  /*0140*/  LDC.64 R4, c[0x0][0x380] ;  /* 0x0000e000ff047b82 */ /* 0x000e220000000a00 */
[----:B------:R-:W-:Y:S01]  /*0150*/  ULOP3.LUT UR4, UR5, 0x7ffffff8, URZ, 0xc0, !UPT ;  /* 0x7ffffff805047892 */ /* 0x000fe2000f8ec0ff */
[----:B------:R-:W-:-:S03]  /*0160*/  MOV R3, RZ ;  /* 0x000000ff00037202 */ /* 0x000fc60000000f00 */
[----:B------:R-:W-:Y:S01]  /*0170*/  UIADD3 UR5, UPT, UPT, -UR4, URZ, URZ ;  /* 0x000000ff04057290 */ /* 0x000fe2000fffe1ff */
[----:B0-----:R-:W-:-:S03]  /*0180*/  IMAD.WIDE.U32 R4, R0, 0x4, R4 ;  /* 0x0000000400047825 */ /* 0x001fc600078e0004 */
[----:B------:R-:W-:-:S04]  /*0190*/  IADD3 R4, P0, PT, R4, 0x10, RZ ;  /* 0x0000001004047810 */ /* 0x000fc80007f1e0ff */
[----:B------:R-:W-:-:S09]  /*01a0*/  IADD3.X R5, PT, PT, RZ, R5, RZ, P0, !PT ;  /* 0x00000005ff057210 */ /* 0x000fd200007fe4ff */
.L_x_47:
[----:B------:R-:W2:Y:S04]  /*01b0*/  LDG.E R12, desc[UR8][R4.64+-0x10] ;  /* 0xfffff008040c7981 */ /* 0x000ea8000c1e1900 */
[----:B------:R-:W3:Y:S04]  /*01c0*/  LDG.E R22, desc[UR8][R4.64+-0xc] ;  /* 0xfffff40804167981 */ /* 0x000ee8000c1e1900 */
[----:B------:R-:W4:Y:S04]  /*01d0*/  LDG.E R20, desc[UR8][R4.64+-0x8] ;  /* 0xfffff80804147981 */ /* 0x000f28000c1e1900 */
[----:B------:R-:W5:Y:S04]  /*01e0*/  LDG.E R16, desc[UR8][R4.64+-0x4] ;  /* 0xfffffc0804107981 */ /* 0x000f68000c1e1900 */
[----:B------:R-:W5:Y:S04]  /*01f0*/  LDG.E R14, desc[UR8][R4.64] ;  /* 0x00000008040e7981 */ /* 0x000f68000c1e1900 */
[----:B------:R-:W5:Y:S04]  /*0200*/  LDG.E R10, desc[UR8][R4.64+0x4] ;  /* 0x00000408040a7981 */ /* 0x000f68000c1e1900 */
[----:B------:R-:W5:Y:S04]  /*0210*/  LDG.E R6, desc[UR8][R4.64+0x8] ;  /* 0x0000080804067981 */ /* 0x000f68000c1e1900 */
[----:B------:R0:W5:Y:S01]  /*0220*/  LDG.E R2, desc[UR8][R4.64+0xc] ;  /* 0x00000c0804027981 */ /* 0x000162000c1e1900 */
[----:B------:R-:W-:Y:S01]  /*0230*/  HFMA2 R9, -RZ, RZ, 0.96630859375, -0.0022525787353515625 ;  /* 0x3bbb989dff097431 */ /* 0x000fe200000001ff */
[----:B------:R-:W-:Y:S01]  /*0240*/  MOV R11, 0x437c0000 ;  /* 0x437c0000000b7802 */ /* 0x000fe20000000f00 */
[----:B------:R-:W-:-:S04]  /*0250*/  UIADD3 UR5, UPT, UPT, UR5, 0x8, URZ ;  /* 0x0000000805057890 */ /* 0x000fc8000fffe0ff */
[----:B------:R-:W-:Y:S01]  /*0260*/  UISETP.NE.AND UP1, UPT, UR5, URZ, UPT ;  /* 0x000000ff0500728c */ /* 0x000fe2000bf25270 */
[----:B0-----:R-:W-:-:S04]  /*0270*/  IADD3 R4, P0, PT, R4, 0x20, RZ ;  /* 0x0000002004047810 */ /* 0x001fc80007f1e0ff */
[----:B------:R-:W-:Y:S01]  /*0280*/  IADD3.X R5, PT, PT, RZ, R5, RZ, P0, !PT ;  /* 0x00000005ff057210 */ /* 0x000fe200007fe4ff */
[----:B--2---:R-:W-:-:S04]  /*0290*/  FFMA.SAT R8, R12, R9, 0.5 ;  /* 0x3f0000000c087423 */ /* 0x004fc80000002009 */
[----:B------:R-:W-:Y:S01]  /*02a0*/  FFMA.RM R13, R8, R11, 12582913 ;  /* 0x4b400001080d7423 */ /* 0x000fe2000000400b */
[----:B---3--:R-:W-:-:S03]  /*02b0*/  FFMA.SAT R8, R22, R9, 0.5 ;  /* 0x3f00000016087423 */ /* 0x008fc60000002009 */
[----:B------:R-:W-:Y:S01]  /*02c0*/  FADD R15, R13, -12583039 ;  /* 0xcb40007f0d0f7421 */ /* 0x000fe20000000000 */
[----:B------:R-:W-:Y:S01]  /*02d0*/  FFMA.RM R8, R8, R11, 12582913 ;  /* 0x4b40000108087423 */ /* 0x000fe2000000400b */
[----:B----4-:R-:W-:Y:S02]  /*02e0*/  FFMA.SAT R24, R20, R9, 0.5 ;  /* 0x3f00000014187423 */ /* 0x010fe40000002009 */
[----:B------:R-:W-:Y:S01]  /*02f0*/  FFMA R15, R12, 1.4426950216293334961, -R15 ;  /* 0x3fb8aa3b0c0f7823 */ /* 0x000fe2000000080f */
[----:B------:R-:W-:-:S03]  /*0300*/  FADD R17, R8, -12583039 ;  /* 0xcb40007f08117421 */ /* 0x000fc60000000000 */
[----:B------:R-:W-:Y:S01]  /*0310*/  FFMA R18, R12, 1.925963033500011079e-08, R15 ;  /* 0x32a570600c127823 */ /* 0x000fe2000000000f */
[----:B------:R-:W-:Y:S01]  /*0320*/  FFMA.RM R12, R24, R11, 12582913 ;  /* 0x4b400001180c7423 */ /* 0x000fe2000000400b */
[----:B-----5:R-:W-:Y:S01]  /*0330*/  FFMA.SAT R24, R16, R9, 0.5 ;  /* 0x3f00000010187423 */ /* 0x020fe20000002009 */
[----:B------:R-:W-:Y:S02]  /*0340*/  FFMA R17, R22, 1.4426950216293334961, -R17 ;  /* 0x3fb8aa3b16117823 */ /* 0x000fe40000000811 */
[----:B------:R-:W-:Y:S01]  /*0350*/  FADD R19, R12, -12583039 ;  /* 0xcb40007f0c137421 */ /* 0x000fe20000000000 */
[----:B------:R-:W-:Y:S01]  /*0360*/  FFMA.RM R15, R24, R11, 12582913 ;  /* 0x4b400001180f7423 */ /* 0x000fe2000000400b */
[----:B------:R-:W-:Y:S01]  /*0370*/  FFMA R17, R22, 1.925963033500011079e-08, R17 ;  /* 0x32a5706016117823 */ /* 0x000fe20000000011 */
[-C--:B------:R-:W-:Y:S01]  /*0380*/  FFMA.SAT R22, R14, R9.reuse, 0.5 ;  /* 0x3f0000000e167423 */ /* 0x080fe20000002009 */
[----:B------:R-:W-:Y:S01]  /*0390*/  FFMA R19, R20, 1.4426950216293334961, -R19 ;  /* 0x3fb8aa3b14137823 */ /* 0x000fe20000000813 */
[----:B------:R-:W-:Y:S01]  /*03a0*/  FADD R21, R15, -12583039 ;  /* 0xcb40007f0f157421 */ /* 0x000fe20000000000 */
[----:B------:R-:W0:Y:S01]  /*03b0*/  MUFU.EX2 R18, R18 ;  /* 0x0000001200127308 */ /* 0x000e220000000800 */
[----:B------:R-:W-:Y:S01]  /*03c0*/  FFMA.SAT R24, R6, R9, 0.5 ;  /* 0x3f00000006187423 */ /* 0x000fe20000002009 */
[----:B------:R-:W-:Y:S01]  /*03d0*/  FFMA R20, R20, 1.925963033500011079e-08, R19 ;  /* 0x32a5706014147823 */ /* 0x000fe20000000013 */
[----:B------:R-:W-:Y:S01]  /*03e0*/  FFMA.RM R19, R22, R11, 12582913 ;  /* 0x4b40000116137423 */ /* 0x000fe2000000400b */
[----:B------:R-:W-:Y:S01]  /*03f0*/  FFMA R21, R16, 1.4426950216293334961, -R21 ;  /* 0x3fb8aa3b10157823 */ /* 0x000fe20000000815 */
[----:B------:R-:W-:Y:S01]  /*0400*/  FFMA.SAT R22, R10, R9, 0.5 ;  /* 0x3f0000000a167423 */ /* 0x000fe20000002009 */
[----:B------:R-:W-:Y:S01]  /*0410*/  SHF.L.U32 R12, R12, 0x17, RZ ;  /* 0x000000170c0c7819 */ /* 0x000fe200000006ff */
[----:B------:R-:W-:Y:S01]  /*0420*/  FADD R23, R19, -12583039 ;  /* 0xcb40007f13177421 */ /* 0x000fe20000000000 */
[----:B------:R-:W-:Y:S01]  /*0430*/  FFMA R21, R16, 1.925963033500011079e-08, R21 ;  /* 0x32a5706010157823 */ /* 0x000fe20000000015 */
[----:B------:R-:W-:Y:S01]  /*0440*/  FFMA.RM R16, R22, R11, 12582913 ;  /* 0x4b40000116107423 */ /* 0x000fe2000000400b */
[----:B------:R-:W1:Y:S01]  /*0450*/  MUFU.EX2 R17, R17 ;  /* 0x0000001100117308 */ /* 0x000e620000000800 */
[----:B------:R-:W-:Y:S01]  /*0460*/  FFMA R23, R14, 1.4426950216293334961, -R23 ;  /* 0x3fb8aa3b0e177823 */ /* 0x000fe20000000817 */
[----:B------:R-:W-:Y:S01]  /*0470*/  SHF.L.U32 R15, R15, 0x17, RZ ;  /* 0x000000170f0f7819 */ /* 0x000fe200000006ff */
[----:B------:R-:W-:-:S02]  /*0480*/  FADD R25, R16, -12583039 ;  /* 0xcb40007f10197421 */ /* 0x000fc40000000000 */
[----:B------:R-:W-:Y:S01]  /*0490*/  FFMA R22, R14, 1.925963033500011079e-08, R23 ;  /* 0x32a570600e167823 */ /* 0x000fe20000000017 */
[----:B------:R-:W-:Y:S01]  /*04a0*/  FFMA.RM R14, R24, R11, 12582913 ;  /* 0x4b400001180e7423 */ /* 0x000fe2000000400b */
[----:B------:R-:W-:Y:S01]  /*04b0*/  FFMA R25, R10, 1.4426950216293334961, -R25 ;  /* 0x3fb8aa3b0a197823 */ /* 0x000fe20000000819 */
[----:B------:R-:W-:Y:S01]  /*04c0*/  FFMA.SAT R24, R2, R9, 0.5 ;  /* 0x3f00000002187423 */ /* 0x000fe20000002009 */
[----:B------:R-:W2:Y:S01]  /*04d0*/  MUFU.EX2 R20, R20 ;  /* 0x0000001400147308 */ /* 0x000ea20000000800 */
[----:B------:R-:W-:Y:S01]  /*04e0*/  FADD R23, R14, -12583039 ;  /* 0xcb40007f0e177421 */ /* 0x000fe20000000000 */
[----:B------:R-:W-:Y:S01]  /*04f0*/  FFMA R9, R10, 1.925963033500011079e-08, R25 ;  /* 0x32a570600a097823 */ /* 0x000fe20000000019 */
[----:B------:R-:W-:Y:S01]  /*0500*/  SHF.L.U32 R10, R13, 0x17, RZ ;  /* 0x000000170d0a7819 */ /* 0x000fe200000006ff */
[----:B------:R-:W-:Y:S01]  /*0510*/  FFMA.RM R11, R24, R11, 12582913 ;  /* 0x4b400001180b7423 */ /* 0x000fe2000000400b */
[----:B------:R-:W-:Y:S01]  /*0520*/  FFMA R23, R6, 1.4426950216293334961, -R23 ;  /* 0x3fb8aa3b06177823 */ /* 0x000fe20000000817 */
[----:B------:R-:W-:-:S02]  /*0530*/  SHF.L.U32 R13, R8, 0x17, RZ ;  /* 0x00000017080d7819 */ /* 0x000fc400000006ff */
[----:B------:R-:W3:Y:S01]  /*0540*/  MUFU.EX2 R21, R21 ;  /* 0x0000001500157308 */ /* 0x000ee20000000800 */
[----:B0-----:R-:W-:Y:S01]  /*0550*/  FFMA R10, R10, R18, R3 ;  /* 0x000000120a0a7223 */ /* 0x001fe20000000003 */
[----:B------:R-:W-:Y:S01]  /*0560*/  FADD R3, R11, -12583039 ;  /* 0xcb40007f0b037421 */ /* 0x000fe20000000000 */
[----:B------:R-:W-:Y:S02]  /*0570*/  FFMA R23, R6, 1.925963033500011079e-08, R23 ;  /* 0x32a5706006177823 */ /* 0x000fe40000000017 */
[----:B-1----:R-:W-:Y:S01]  /*0580*/  FFMA R13, R13, R17, R10 ;  /* 0x000000110d0d7223 */ /* 0x002fe2000000000a */
[----:B------:R-:W-:Y:S02]  /*0590*/  FFMA R3, R2, 1.4426950216293334961, -R3 ;  /* 0x3fb8aa3b02037823 */ /* 0x000fe40000000803 */
[----:B------:R-:W0:Y:S01]  /*05a0*/  MUFU.EX2 R22, R22 ;  /* 0x0000001600167308 */ /* 0x000e220000000800 */
[----:B--2---:R-:W-:Y:S01]  /*05b0*/  FFMA R12, R12, R20, R13 ;  /* 0x000000140c0c7223 */ /* 0x004fe2000000000d */
[----:B------:R-:W-:Y:S01]  /*05c0*/  FFMA R6, R2, 1.925963033500011079e-08, R3 ;  /* 0x32a5706002067823 */ /* 0x000fe20000000003 */
[----:B------:R-:W-:-:S02]  /*05d0*/  SHF.L.U32 R2, R19, 0x17, RZ ;  /* 0x0000001713027819 */ /* 0x000fc400000006ff */
[----:B------:R-:W-:Y:S02]  /*05e0*/  SHF.L.U32 R3, R16, 0x17, RZ ;  /* 0x0000001710037819 */ /* 0x000fe400000006ff */
[----:B------:R-:W-:Y:S01]  /*05f0*/  SHF.L.U32 R13, R14, 0x17, RZ ;  /* 0x000000170e0d7819 */ /* 0x000fe200000006ff */
[----:B------:R-:W1:Y:S01]  /*0600*/  MUFU.EX2 R9, R9 ;  /* 0x0000000900097308 */ /* 0x000e620000000800 */
[----:B---3--:R-:W-:-:S07]  /*0610*/  FFMA R15, R15, R21, R12 ;  /* 0x000000150f0f7223 */ /* 0x008fce000000000c */
[----:B------:R-:W2:Y:S01]  /*0620*/  MUFU.EX2 R23, R23 ;  /* 0x0000001700177308 */ /* 0x000ea20000000800 */
[----:B0-----:R-:W-:-:S07]  /*0630*/  FFMA R2, R2, R22, R15 ;  /* 0x0000001602027223 */ /* 0x001fce000000000f */
[----:B------:R-:W0:Y:S01]  /*0640*/  MUFU.EX2 R6, R6 ;  /* 0x0000000600067308 */ /* 0x000e220000000800 */
[----:B-1----:R-:W-:Y:S01]  /*0650*/  FFMA R2, R3, R9, R2 ;  /* 0x0000000903027223 */ /* 0x002fe20000000002 */
[----:B------:R-:W-:-:S03]  /*0660*/  SHF.L.U32 R3, R11, 0x17, RZ ;  /* 0x000000170b037819 */ /* 0x000fc600000006ff */
[----:B--2---:R-:W-:-:S04]  /*0670*/  FFMA R2, R13, R23, R2 ;  /* 0x000000170d027223 */ /* 0x004fc80000000002 */
[----:B0-----:R-:W-:Y:S01]  /*0680*/  FFMA R3, R3, R6, R2 ;  /* 0x0000000603037223 */ /* 0x001fe20000000002 */
[----:B------:R-:W-:Y:S06]  /*0690*/  BRA.U UP1, `(.L_x_47) ;  /* 0xfffffff901c47547 */ /* 0x000fec000b83ffff */
.L_x_46:
[----:B------:R-:W-:Y:S05]  /*06a0*/  BRA.U !UP0, `(.L_x_45) ;  /* 0x0000000508947547 */ /* 0x000fea000b800000 */
[----:B------:R-:W0:Y:S01]  /*06b0*/  LDCU UR5, c[0x0][0x38c] ;  /* 0x00007180ff0577ac */ /* 0x000e220008000800 */
[----:B------:R-:W-:Y:S02]  /*06c0*/  UISETP.GE.U32.AND UP0, UPT, UR6, 0x4, UPT ;  /* 0x000000040600788c */ /* 0x000fe4000bf06070 */
[----:B0-----:R-:W-:-:S04]  /*06d0*/  ULOP3.LUT UR7, UR5, 0x3, URZ, 0xc0, !UPT ;  /* 0x0000000305077892 */ /* 0x001fc8000f8ec0ff */
[----:B------:R-:W-:-:S03]  /*06e0*/  UISETP.NE.AND UP1, UPT, UR7, URZ, UPT ;  /* 0x000000ff0700728c */ /* 0x000fc6000bf25270 */
[----:B------:R-:W-:Y:S08]  /*06f0*/  BRA.U !UP0, `(.L_x_48) ;  /* 0x0000000108bc7547 */ /* 0x000ff0000b800000 */
[----:B------:R-:W0:Y:S01]  /*0700*/  LDC.64 R8, c[0x0][0x380] ;  /* 0x0000e000ff087b82 */ /* 0x000e220000000a00 */
[----:B------:R-:W1:Y:S01]  /*0710*/  LDCU.64 UR10, c[0x0][0x380] ;  /* 0x00007000ff0a77ac */ /* 0x000e620008000a00 */
[C---:B------:R-:W-:Y:S02]  /*0720*/  IADD3 R5, PT, PT, R0.reuse, UR4, RZ ;  /* 0x0000000400057c10 */ /* 0x040fe4000fffe0ff */
[----:B------:R-:W-:-:S03]  /*0730*/  IADD3 R2, P0, PT, R0, UR4, RZ ;  /* 0x0000000400027c10 */ /* 0x000fc6000ff1e0ff */
[----:B0-----:R-:W-:Y:S01]  /*0740*/  IMAD.WIDE.U32 R8, R5, 0x4, R8 ;  /* 0x0000000405087825 */ /* 0x001fe200078e0008 */
[----:B------:R-:W-:Y:S02]  /*0750*/  IADD3.X R5, PT, PT, RZ, RZ, RZ, P0, !PT ;  /* 0x000000ffff057210 */ /* 0x000fe400007fe4ff */
[----:B-1----:R-:W-:-:S03]  /*0760*/  LEA R10, P0, R2, UR10, 0x2 ;  /* 0x0000000a020a7c11 */ /* 0x002fc6000f8010ff */
[----:B------:R-:W2:Y:S01]  /*0770*/  LDG.E R8, desc[UR8][R8.64] ;  /* 0x0000000808087981 */ /* 0x000ea2000c1e1900 */
[----:B------:R-:W-:-:S05]  /*0780*/  LEA.HI.X R11, R2, UR11, R5, 0x2, P0 ;  /* 0x0000000b020b7c11 */ /* 0x000fca00080f1405 */
[----:B------:R-:W3:Y:S04]  /*0790*/  LDG.E R12, desc[UR8][R10.64+0x4] ;  /* 0x000004080a0c7981 */ /* 0x000ee8000c1e1900 */
[----:B------:R-:W4:Y:S04]  /*07a0*/  LDG.E R6, desc[UR8][R10.64+0x8] ;  /* 0x000008080a067981 */ /* 0x000f28000c1e1900 */
[----:B------:R-:W5:Y:S01]  /*07b0*/  LDG.E R2, desc[UR8][R10.64+0xc] ;  /* 0x00000c080a027981 */ /* 0x000f62000c1e1900 */
[----:B------:R-:W-:Y:S01]  /*07c0*/  HFMA2 R15, -RZ, RZ, 0.96630859375, -0.0022525787353515625 ;  /* 0x3bbb989dff0f7431 */ /* 0x000fe200000001ff */
[----:B------:R-:W-:Y:S01]  /*07d0*/  MOV R14, 0x437c0000 ;  /* 0x437c0000000e7802 */ /* 0x000fe20000000f00 */
[----:B------:R-:W-:-:S03]  /*07e0*/  UIADD3 UR4, UPT, UPT, UR4, 0x4, URZ ;  /* 0x0000000404047890 */ /* 0x000fc6000fffe0ff */
[----:B--2---:R-:W-:-:S04]  /*07f0*/  FFMA.SAT R4, R8, R15, 0.5 ;  /* 0x3f00000008047423 */ /* 0x004fc8000000200f */
[----:B------:R-:W-:Y:S01]  /*0800*/  FFMA.RM R4, R4, R14, 12582913 ;  /* 0x4b40000104047423 */ /* 0x000fe2000000400e */
[----:B---3--:R-:W-:-:S03]  /*0810*/  FFMA.SAT R13, R12, R15, 0.5 ;  /* 0x3f0000000c0d7423 */ /* 0x008fc6000000200f */
[C---:B------:R-:W-:Y:S01]  /*0820*/  FADD R5, R4.reuse, -12583039 ;  /* 0xcb40007f04057421 */ /* 0x040fe20000000000 */
[----:B------:R-:W-:-:S03]  /*0830*/  SHF.L.U32 R4, R4, 0x17, RZ ;  /* 0x0000001704047819 */ /* 0x000fc600000006ff */
[----:B------:R-:W-:Y:S01]  /*0840*/  FFMA R9, R8, 1.4426950216293334961, -R5 ;  /* 0x3fb8aa3b08097823 */ /* 0x000fe20000000805 */
[-C--:B------:R-:W-:Y:S01]  /*0850*/  FFMA.RM R5, R13, R14.reuse, 12582913 ;  /* 0x4b4000010d057423 */ /* 0x080fe2000000400e */
[-C--:B----4-:R-:W-:Y:S01]  /*0860*/  FFMA.SAT R13, R6, R15.reuse, 0.5 ;  /* 0x3f000000060d7423 */ /* 0x090fe2000000200f */
[----:B-----5:R-:W-:Y:S01]  /*0870*/  FFMA.SAT R10, R2, R15, 0.5 ;  /* 0x3f000000020a7423 */ /* 0x020fe2000000200f */
[----:B------:R-:W-:Y:S01]  /*0880*/  FFMA R9, R8, 1.925963033500011079e-08, R9 ;  /* 0x32a5706008097823 */ /* 0x000fe20000000009 */
[----:B------:R-:W-:Y:S01]  /*0890*/  FADD R11, R5, -12583039 ;  /* 0xcb40007f050b7421 */ /* 0x000fe20000000000 */
[-C--:B------:R-:W-:Y:S01]  /*08a0*/  FFMA.RM R8, R13, R14.reuse, 12582913 ;  /* 0x4b4000010d087423 */ /* 0x080fe2000000400e */
[----:B------:R-:W-:Y:S01]  /*08b0*/  FFMA.RM R10, R10, R14, 12582913 ;  /* 0x4b4000010a0a7423 */ /* 0x000fe2000000400e */
[----:B------:R-:W-:Y:S01]  /*08c0*/  SHF.L.U32 R5, R5, 0x17, RZ ;  /* 0x0000001705057819 */ /* 0x000fe200000006ff */
[----:B------:R-:W-:Y:S01]  /*08d0*/  FFMA R11, R12, 1.4426950216293334961, -R11 ;  /* 0x3fb8aa3b0c0b7823 */ /* 0x000fe2000000080b */
[----:B------:R-:W-:Y:S01]  /*08e0*/  FADD R13, R8, -12583039 ;  /* 0xcb40007f080d7421 */ /* 0x000fe20000000000 */
[----:B------:R-:W-:Y:S01]  /*08f0*/  FADD R15, R10, -12583039 ;  /* 0xcb40007f0a0f7421 */ /* 0x000fe20000000000 */
[----:B------:R-:W0:Y:S01]  /*0900*/  MUFU.EX2 R9, R9 ;  /* 0x0000000900097308 */ /* 0x000e220000000800 */
[----:B------:R-:W-:Y:S01]  /*0910*/  FFMA R11, R12, 1.925963033500011079e-08, R11 ;  /* 0x32a570600c0b7823 */ /* 0x000fe2000000000b */
[----:B------:R-:W-:Y:S01]  /*0920*/  FFMA R13, R6, 1.4426950216293334961, -R13 ;  /* 0x3fb8aa3b060d7823 */ /* 0x000fe2000000080d */
[----:B------:R-:W-:Y:S01]  /*0930*/  FFMA R15, R2, 1.4426950216293334961, -R15 ;  /* 0x3fb8aa3b020f7823 */ /* 0x000fe2000000080f */
[----:B------:R-:W-:-:S02]  /*0940*/  SHF.L.U32 R10, R10, 0x17, RZ ;  /* 0x000000170a0a7819 */ /* 0x000fc400000006ff */
[----:B------:R-:W-:Y:S01]  /*0950*/  FFMA R13, R6, 1.925963033500011079e-08, R13 ;  /* 0x32a57060060d7823 */ /* 0x000fe2000000000d */
[----:B------:R-:W-:Y:S01]  /*0960*/  FFMA R15, R2, 1.925963033500011079e-08, R15 ;  /* 0x32a57060020f7823 */ /* 0x000fe2000000000f */
[----:B------:R-:W1:Y:S08]  /*0970*/  MUFU.EX2 R11, R11 ;  /* 0x0000000b000b7308 */ /* 0x000e700000000800 */
[----:B------:R-:W2:Y:S01]  /*0980*/  MUFU.EX2 R13, R13 ;  /* 0x0000000d000d7308 */ /* 0x000ea20000000800 */
[----:B0-----:R-:W-:Y:S01]  /*0990*/  FFMA R4, R4, R9, R3 ;  /* 0x0000000904047223 */ /* 0x001fe20000000003 */
[----:B------:R-:W-:-:S06]  /*09a0*/  SHF.L.U32 R3, R8, 0x17, RZ ;  /* 0x0000001708037819 */ /* 0x000fcc00000006ff */
[----:B------:R-:W0:Y:S01]  /*09b0*/  MUFU.EX2 R15, R15 ;  /* 0x0000000f000f7308 */ /* 0x000e220000000800 */
[----:B-1----:R-:W-:-:S04]  /*09c0*/  FFMA R4, R5, R11, R4 ;  /* 0x0000000b05047223 */ /* 0x002fc80000000004 */
[----:B--2---:R-:W-:-:S04]  /*09d0*/  FFMA R3, R3, R13, R4 ;  /* 0x0000000d03037223 */ /* 0x004fc80000000004 */
[----:B0-----:R-:W-:-:S07]  /*09e0*/  FFMA R3, R10, R15, R3 ;  /* 0x0000000f0a037223 */ /* 0x001fce0000000003 */
.L_x_48:
[----:B------:R-:W-:Y:S05]  /*09f0*/  BRA.U !UP1, `(.L_x_45) ;  /* 0x0000000109c07547 */ /* 0x000fea000b800000 */
[----:B------:R-:W-:Y:S02]  /*0a00*/  UISETP.NE.AND UP0, UPT, UR7, 0x1, UPT ;  /* 0x000000010700788c */ /* 0x000fe4000bf05270 */
[----:B------:R-:W-:-:S04]  /*0a10*/  ULOP3.LUT UR5, UR5, 0x1, URZ, 0xc0, !UPT ;  /* 0x0000000105057892 */ /* 0x000fc8000f8ec0ff */
[----:B------:R-:W-:-:S03]  /*0a20*/  UISETP.NE.U32.AND UP1, UPT, UR5, 0x1, UPT ;  /* 0x000000010500788c */ /* 0x000fc6000bf25070 */
        /* <DEDUP_REMOVED lines=10> */
[----:B------:R-:W3:Y:S01]  /*0ad0*/  LDG.E R8, desc[UR8][R8.64+0x4] ;  /* 0x0000040808087981 */ /* 0x000ee2000c1e1900 */
[----:B------:R-:W-:Y:S01]  /*0ae0*/  HFMA2 R11, -RZ, RZ, 0.96630859375, -0.0022525787353515625 ;  /* 0x3bbb989dff0b7431 */ /* 0x000fe200000001ff */
[----:B------:R-:W-:Y:S01]  /*0af0*/  MOV R13, 0x437c0000 ;  /* 0x437c0000000d7802 */ /* 0x000fe20000000f00 */
[----:B------:R-:W-:-:S03]  /*0b00*/  UIADD3 UR4, UPT, UPT, UR4, 0x2, URZ ;  /* 0x0000000204047890 */ /* 0x000fc6000fffe0ff */
[----:B--2---:R-:W-:-:S04]  /*0b10*/  FFMA.SAT R2, R4, R11, 0.5 ;  /* 0x3f00000004027423 */ /* 0x004fc8000000200b */
[----:B------:R-:W-:Y:S01]  /*0b20*/  FFMA.RM R2, R2, R13, 12582913 ;  /* 0x4b40000102027423 */ /* 0x000fe2000000400d */
[----:B---3--:R-:W-:-:S03]  /*0b30*/  FFMA.SAT R6, R8, R11, 0.5 ;  /* 0x3f00000008067423 */ /* 0x008fc6000000200b */
[C---:B------:R-:W-:Y:S01]  /*0b40*/  FADD R15, R2.reuse, -12583039 ;  /* 0xcb40007f020f7421 */ /* 0x040fe20000000000 */
[----:B------:R-:W-:Y:S01]  /*0b50*/  SHF.L.U32 R2, R2, 0x17, RZ ;  /* 0x0000001702027819 */ /* 0x000fe200000006ff */
[----:B------:R-:W-:Y:S02]  /*0b60*/  FFMA.RM R6, R6, R13, 12582913 ;  /* 0x4b40000106067423 */ /* 0x000fe4000000400d */
[----:B------:R-:W-:Y:S02]  /*0b70*/  FFMA R15, R4, 1.4426950216293334961, -R15 ;  /* 0x3fb8aa3b040f7823 */ /* 0x000fe4000000080f */
[C---:B------:R-:W-:Y:S01]  /*0b80*/  FADD R5, R6.reuse, -12583039 ;  /* 0xcb40007f06057421 */ /* 0x040fe20000000000 */
[----:B------:R-:W-:Y:S01]  /*0b90*/  SHF.L.U32 R9, R6, 0x17, RZ ;  /* 0x0000001706097819 */ /* 0x000fe200000006ff */
[----:B------:R-:W-:Y:S02]  /*0ba0*/  FFMA R15, R4, 1.925963033500011079e-08, R15 ;  /* 0x32a57060040f7823 */ /* 0x000fe4000000000f */
[----:B------:R-:W-:-:S04]  /*0bb0*/  FFMA R5, R8, 1.4426950216293334961, -R5 ;  /* 0x3fb8aa3b08057823 */ /* 0x000fc80000000805 */
[----:B------:R-:W-:Y:S01]  /*0bc0*/  FFMA R5, R8, 1.925963033500011079e-08, R5 ;  /* 0x32a5706008057823 */ /* 0x000fe20000000005 */
[----:B------:R-:W0:Y:S08]  /*0bd0*/  MUFU.EX2 R15, R15 ;  /* 0x0000000f000f7308 */ /* 0x000e300000000800 */
[----:B------:R-:W1:Y:S01]  /*0be0*/  MUFU.EX2 R5, R5 ;  /* 0x0000000500057308 */ /* 0x000e620000000800 */
[----:B0-----:R-:W-:-:S04]  /*0bf0*/  FFMA R2, R2, R15, R3 ;  /* 0x0000000f02027223 */ /* 0x001fc80000000003 */
[----:B-1----:R-:W-:-:S07]  /*0c00*/  FFMA R3, R9, R5, R2 ;  /* 0x0000000509037223 */ /* 0x002fce0000000002 */
.L_x_49:
[----:B------:R-:W-:Y:S05]  /*0c10*/  BRA.U UP1, `(.L_x_45) ;  /* 0x0000000101387547 */ /* 0x000fea000b800000 */
[----:B------:R-:W0:Y:S01]  /*0c20*/  LDC.64 R4, c[0x0][0x380] ;  /* 0x0000e000ff047b82 */ /* 0x000e220000000a00 */
[----:B------:R-:W-:-:S05]  /*0c30*/  IADD3 R9, PT, PT, R0, UR4, RZ ;  /* 0x0000000400097c10 */ /* 0x000fca000fffe0ff */
[----:B0-----:R-:W-:-:S06]  /*0c40*/  IMAD.WIDE.U32 R4, R9, 0x4, R4 ;  /* 0x0000000409047825 */ /* 0x001fcc00078e0004 */
[----:B------:R-:W2:Y:S01]  /*0c50*/  LDG.E R4, desc[UR8][R4.64] ;  /* 0x0000000804047981 */ /* 0x000ea2000c1e1900 */
[----:B------:R-:W-:Y:S01]  /*0c60*/  HFMA2 R9, -RZ, RZ, 0.96630859375, -0.0022525787353515625 ;  /* 0x3bbb989dff097431 */ /* 0x000fe200000001ff */
[----:B------:R-:W-:-:S04]  /*0c70*/  MOV R11, 0x437c0000 ;  /* 0x437c0000000b7802 */ /* 0x000fc80000000f00 */
[----:B--2---:R-:W-:-:S04]  /*0c80*/  FFMA.SAT R0, R4, R9, 0.5 ;  /* 0x3f00000004007423 */ /* 0x004fc80000002009 */
[----:B------:R-:W-:-:S04]  /*0c90*/  FFMA.RM R0, R0, R11, 12582913 ;  /* 0x4b40000100007423 */ /* 0x000fc8000000400b */
[C---:B------:R-:W-:Y:S01]  /*0ca0*/  FADD R9, R0.reuse, -12583039 ;  /* 0xcb40007f00097421 */ /* 0x040fe20000000000 */
[----:B------:R-:W-:-:S03]  /*0cb0*/  SHF.L.U32 R0, R0, 0x17, RZ ;  /* 0x0000001700007819 */ /* 0x000fc600000006ff */
[----:B------:R-:W-:-:S04]  /*0cc0*/  FFMA R9, R4, 1.4426950216293334961, -R9 ;  /* 0x3fb8aa3b04097823 */ /* 0x000fc80000000809 */
[----:B------:R-:W-:-:S06]  /*0cd0*/  FFMA R9, R4, 1.925963033500011079e-08, R9 ;  /* 0x32a5706004097823 */ /* 0x000fcc0000000009 */
[----:B------:R-:W0:Y:S02]  /*0ce0*/  MUFU.EX2 R9, R9 ;  /* 0x0000000900097308 */ /* 0x000e240000000800 */
[----:B0-----:R-:W-:-:S07]  /*0cf0*/  FFMA R3, R0, R9, R3 ;  /* 0x0000000900037223 */ /* 0x001fce0000000003 */
.L_x_45:
[----:B------:R-:W0:Y:S02]  /*0d00*/  LDC R6, c[0x0][0x38c] ;  /* 0x0000e300ff067b82 */ /* 0x000e240000000800 */
[----:B0-----:R-:W-:-:S13]  /*0d10*/  ISETP.GE.AND P0, PT, R6, 0x1, PT ;  /* 0x000000010600780c */ /* 0x001fda0003f06270 */
[----:B------:R-:W-:Y:S05]  /*0d20*/  @!P0 EXIT ;  /* 0x000000000000894d */ /* 0x000fea0003800000 */
[C---:B------:R-:W-:Y:S01]  /*0d30*/  ISETP.GE.U32.AND P0, PT, R6.reuse, 0x8, PT ;  /* 0x000000080600780c */ /* 0x040fe20003f06070 */
[----:B------:R-:W-:Y:S02]  /*0d40*/  HFMA2 R2, -RZ, RZ, 0, 0 ;  /* 0x00000000ff027431 */ /* 0x000fe400000001ff */
[----:B------:R-:W-:Y:S01]  /*0d50*/  IMAD R7, R7, R6, RZ ;  /* 0x0000000607077224 */ /* 0x000fe200078e02ff */
[----:B------:R-:W-:-:S09]  /*0d60*/  LOP3.LUT R9, R6, 0x7, RZ, 0xc0, !PT ;  /* 0x0000000706097812 */ /* 0x000fd200078ec0ff */
[----:B------:R-:W-:Y:S05]  /*0d70*/  @!P0 BRA `(.L_x_50) ;  /* 0x0000000c00608947 */ /* 0x000fea0003800000 */
[----:B------:R-:W0:Y:S01]  /*0d80*/  LDC.64 R4, c[0x0][0x380] ;  /* 0x0000e000ff047b82 */ /* 0x000e220000000a00 */
[----:B------:R-:W-:-:S04]  /*0d90*/  LOP3.LUT R2, R6, 0x7ffffff8, RZ, 0xc0, !PT ;  /* 0x7ffffff806027812 */ /* 0x000fc800078ec0ff */
[----:B------:R-:W-:Y:S01]  /*0da0*/  IADD3 R8, PT, PT, -R2, RZ, RZ ;  /* 0x000000ff02087210 */ /* 0x000fe20007ffe1ff */
[----:B0-----:R-:W-:-:S03]  /*0db0*/  IMAD.WIDE.U32 R4, R7, 0x4, R4 ;  /* 0x0000000407047825 */ /* 0x001fc600078e0004 */
[----:B------:R-:W-:-:S04]  /*0dc0*/  IADD3 R0, P0, PT, R4, 0x10, RZ ;  /* 0x0000001004007810 */ /* 0x000fc80007f1e0ff */
[----:B------:R-:W-:-:S09]  /*0dd0*/  IADD3.X R11, PT, PT, RZ, R5, RZ, P0, !PT ;  /* 0x00000005ff0b7210 */ /* 0x000fd200007fe4ff */
.L_x_67:
[----:B0-----:R-:W-:Y:S02]  /*0de0*/  MOV R4, R0 ;  /* 0x0000000000047202 */ /* 0x001fe40000000f00 */
[----:B------:R-:W-:-:S05]  /*0df0*/  MOV R5, R11 ;  /* 0x0000000b00057202 */ /* 0x000fca0000000f00 */
[----:B------:R-:W2:Y:S01]  /*0e00*/  LDG.E R0, desc[UR8][R4.64+-0x10] ;  /* 0xfffff00804007981 */ /* 0x000ea2000c1e1900 */
[----:B------:R-:W-:Y:S01]  /*0e10*/  HFMA2 R11, -RZ, RZ, 0.96630859375, -0.0022525787353515625 ;  /* 0x3bbb989dff0b7431 */ /* 0x000fe200000001ff */
[----:B------:R-:W-:Y:S01]  /*0e20*/  MOV R13, 0x437c0000 ;  /* 0x437c0000000d7802 */ /* 0x000fe20000000f00 */
[----:B------:R-:W0:Y:S01]  /*0e30*/  MUFU.RCP R10, R3 ;  /* 0x00000003000a7308 */ /* 0x000e220000001000 */
[----:B------:R-:W-:Y:S01]  /*0e40*/  IADD3 R8, PT, PT, R8, 0x8, RZ ;  /* 0x0000000808087810 */ /* 0x000fe20007ffe0ff */
[----:B------:R-:W-:Y:S03]  /*0e50*/  BSSY.RECONVERGENT B2, `(.L_x_51) ;  /* 0x0000013000027945 */ /* 0x000fe60003800200 */
[----:B------:R-:W-:Y:S01]  /*0e60*/  ISETP.NE.AND P2, PT, R8, RZ, PT ;  /* 0x000000ff0800720c */ /* 0x000fe20003f45270 */
[----:B--2---:R-:W-:-:S04]  /*0e70*/  FFMA.SAT R6, R0, R11, 0.5 ;  /* 0x3f00000000067423 */ /* 0x004fc8000000200b */
[----:B------:R-:W-:Y:S01]  /*0e80*/  FFMA.RM R6, R6, R13, 12582913 ;  /* 0x4b40000106067423 */ /* 0x000fe2000000400d */
[----:B0-----:R-:W-:-:S03]  /*0e90*/  FFMA R13, R10, -R3, 1 ;  /* 0x3f8000000a0d7423 */ /* 0x001fc60000000803 */
[----:B------:R-:W-:Y:S01]  /*0ea0*/  FADD R11, R6, -12583039 ;  /* 0xcb40007f060b7421 */ /* 0x000fe20000000000 */
[----:B------:R-:W-:-:S03]  /*0eb0*/  FFMA R13, R10, R13, R10 ;  /* 0x0000000d0a0d7223 */ /* 0x000fc6000000000a */
[----:B------:R-:W-:-:S04]  /*0ec0*/  FFMA R11, R0, 1.4426950216293334961, -R11 ;  /* 0x3fb8aa3b000b7823 */ /* 0x000fc8000000080b */
[----:B------:R-:W-:Y:S01]  /*0ed0*/  FFMA R11, R0, 1.925963033500011079e-08, R11 ;  /* 0x32a57060000b7823 */ /* 0x000fe2000000000b */
[----:B------:R-:W-:-:S05]  /*0ee0*/  SHF.L.U32 R0, R6, 0x17, RZ ;  /* 0x0000001706007819 */ /* 0x000fca00000006ff */
[----:B------:R-:W0:Y:S02]  /*0ef0*/  MUFU.EX2 R11, R11 ;  /* 0x0000000b000b7308 */ /* 0x000e240000000800 */
[----:B0-----:R-:W-:-:S06]  /*0f00*/  FMUL R0, R0, R11 ;  /* 0x0000000b00007220 */ /* 0x001fcc0000400000 */
[----:B------:R-:W0:Y:S01]  /*0f10*/  FCHK P0, R0, R3 ;  /* 0x0000000300007302 */ /* 0x000e220000000000 */
[----:B------:R-:W-:-:S04]  /*0f20*/  FFMA R6, R0, R13, RZ ;  /* 0x0000000d00067223 */ /* 0x000fc800000000ff */
[----:B------:R-:W-:-:S04]  /*0f30*/  FFMA R10, R6, -R3, R0 ;  /* 0x80000003060a7223 */ /* 0x000fc80000000000 */
[----:B------:R-:W-:Y:S01]  /*0f40*/  FFMA R13, R13, R10, R6 ;  /* 0x0000000a0d0d7223 */ /* 0x000fe20000000006 */
[----:B0-----:R-:W-:Y:S06]  /*0f50*/  @!P0 BRA `(.L_x_52) ;  /* 0x0000000000088947 */ /* 0x001fec0003800000 */
[----:B------:R-:W-:-:S07]  /*0f60*/  MOV R6, 0xf80 ;  /* 0x00000f8000067802 */ /* 0x000fce0000000f00 */
[----:B------:R-:W-:Y:S05]  /*0f70*/  CALL.REL.NOINC `($__internal_3_$__cuda_sm3x_div_rn_noftz_f32_slowpath) ;  /* 0x0000001800447944 */ /* 0x000fea0003c00000 */
.L_x_52:
[----:B------:R-:W-:Y:S05]  /*0f80*/  BSYNC.RECONVERGENT B2 ;  /* 0x0000000000027941 */ /* 0x000fea0003800200 */
.L_x_51:
[----:B------:R-:W2:Y:S01]  /*0f90*/  LDG.E R0, desc[UR8][R4.64+-0xc] ;  /* 0xfffff40804007981 */ /* 0x000ea2000c1e1900 */
[----:B------:R-:W-:Y:S01]  /*0fa0*/  HFMA2 R11, -RZ, RZ, 0.96630859375, -0.0022525787353515625 ;  /* 0x3bbb989dff0b7431 */ /* 0x000fe200000001ff */
[----:B------:R-:W-:Y:S01]  /*0fb0*/  MOV R15, 0x437c0000 ;  /* 0x437c0000000f7802 */ /* 0x000fe20000000f00 */
[----:B------:R-:W0:Y:S01]  /*0fc0*/  MUFU.RCP R10, R3 ;  /* 0x00000003000a7308 */ /* 0x000e220000001000 */
[----:B------:R1:W-:Y:S01]  /*0fd0*/  STG.E desc[UR8][R4.64+-0x10], R13 ;  /* 0xfffff00d04007986 */ /* 0x0003e2000c101908 */
[----:B------:R-:W-:Y:S01]  /*0fe0*/  BSSY.RECONVERGENT B2, `(.L_x_53) ;  /* 0x0000014000027945 */ /* 0x000fe20003800200 */
[----:B--2---:R-:W-:-:S04]  /*0ff0*/  FFMA.SAT R6, R0, R11, 0.5 ;  /* 0x3f00000000067423 */ /* 0x004fc8000000200b */
[----:B------:R-:W-:Y:S01]  /*1000*/  FFMA.RM R6, R6, R15, 12582913 ;  /* 0x4b40000106067423 */ /* 0x000fe2000000400f */
[----:B0-----:R-:W-:-:S03]  /*1010*/  FFMA R15, R10, -R3, 1 ;  /* 0x3f8000000a0f7423 */ /* 0x001fc60000000803 */
[C---:B------:R-:W-:Y:S01]  /*1020*/  FADD R11, R6.reuse, -12583039 ;  /* 0xcb40007f060b7421 */ /* 0x040fe20000000000 */
[----:B------:R-:W-:-:S03]  /*1030*/  SHF.L.U32 R6, R6, 0x17, RZ ;  /* 0x0000001706067819 */ /* 0x000fc600000006ff */
[----:B------:R-:W-:-:S04]  /*1040*/  FFMA R11, R0, 1.4426950216293334961, -R11 ;  /* 0x3fb8aa3b000b7823 */ /* 0x000fc8000000080b */
[----:B------:R-:W-:Y:S01]  /*1050*/  FFMA R11, R0, 1.925963033500011079e-08, R11 ;  /* 0x32a57060000b7823 */ /* 0x000fe2000000000b */
[----:B------:R-:W-:-:S05]  /*1060*/  FFMA R0, R10, R15, R10 ;  /* 0x0000000f0a007223 */ /* 0x000fca000000000a */
[----:B------:R-:W0:Y:S02]  /*1070*/  MUFU.EX2 R11, R11 ;  /* 0x0000000b000b7308 */ /* 0x000e240000000800 */
[----:B0-----:R-:W-:-:S06]  /*1080*/  FMUL R17, R6, R11 ;  /* 0x0000000b06117220 */ /* 0x001fcc0000400000 */
[----:B------:R-:W0:Y:S01]  /*1090*/  FCHK P0, R17, R3 ;  /* 0x0000000311007302 */ /* 0x000e220000000000 */
[----:B------:R-:W-:-:S04]  /*10a0*/  FFMA R6, R0, R17, RZ ;  /* 0x0000001100067223 */ /* 0x000fc800000000ff */
[----:B------:R-:W-:-:S04]  /*10b0*/  FFMA R15, R6, -R3, R17 ;  /* 0x80000003060f7223 */ /* 0x000fc80000000011 */
[----:B------:R-:W-:Y:S01]  /*10c0*/  FFMA R15, R0, R15, R6 ;  /* 0x0000000f000f7223 */ /* 0x000fe20000000006 */
[----:B01----:R-:W-:Y:S06]  /*10d0*/  @!P0 BRA `(.L_x_54) ;  /* 0x0000000000108947 */ /* 0x003fec0003800000 */
[----:B------:R-:W-:Y:S02]  /*10e0*/  MOV R0, R17 ;  /* 0x0000001100007202 */ /* 0x000fe40000000f00 */
[----:B------:R-:W-:-:S07]  /*10f0*/  MOV R6, 0x1110 ;  /* 0x0000111000067802 */ /* 0x000fce0000000f00 */
[----:B------:R-:W-:Y:S05]  /*1100*/  CALL.REL.NOINC `($__internal_3_$__cuda_sm3x_div_rn_noftz_f32_slowpath) ;  /* 0x0000001400e07944 */ /* 0x000fea0003c00000 */
[----:B------:R-:W-:-:S07]  /*1110*/  MOV R15, R13 ;  /* 0x0000000d000f7202 */ /* 0x000fce0000000f00 */
.L_x_54:
[----:B------:R-:W-:Y:S05]  /*1120*/  BSYNC.RECONVERGENT B2 ;  /* 0x0000000000027941 */ /* 0x000fea0003800200 */
.L_x_53:
        /* <DEDUP_REMOVED lines=24> */
.L_x_56:
[----:B------:R-:W-:Y:S05]  /*12b0*/  BSYNC.RECONVERGENT B2 ;  /* 0x0000000000027941 */ /* 0x000fea0003800200 */
.L_x_55:
        /* <DEDUP_REMOVED lines=25> */
.L_x_58:
[----:B------:R-:W-:Y:S05]  /*1450*/  BSYNC.RECONVERGENT B2 ;  /* 0x0000000000027941 */ /* 0x000fea0003800200 */
.L_x_57:
        /* <DEDUP_REMOVED lines=24> */
.L_x_60:
[----:B------:R-:W-:Y:S05]  /*15e0*/  BSYNC.RECONVERGENT B2 ;  /* 0x0000000000027941 */ /* 0x000fea0003800200 */
.L_x_59:
        /* <DEDUP_REMOVED lines=25> */
.L_x_62:
[----:B------:R-:W-:Y:S05]  /*1780*/  BSYNC.RECONVERGENT B2 ;  /* 0x0000000000027941 */ /* 0x000fea0003800200 */
.L_x_61:
        /* <DEDUP_REMOVED lines=24> */
.L_x_64:
[----:B------:R-:W-:Y:S05]  /*1910*/  BSYNC.RECONVERGENT B2 ;  /* 0x0000000000027941 */ /* 0x000fea0003800200 */
.L_x_63:
        /* <DEDUP_REMOVED lines=25> */
.L_x_66:
[----:B------:R-:W-:Y:S05]  /*1ab0*/  BSYNC.RECONVERGENT B2 ;  /* 0x0000000000027941 */ /* 0x000fea0003800200 */
.L_x_65:
[----:B------:R0:W-:Y:S01]  /*1ac0*/  STG.E desc[UR8][R4.64+0xc], R15 ;  /* 0x00000c0f04007986 */ /* 0x0001e2000c101908 */
[----:B------:R-:W-:-:S04]  /*1ad0*/  IADD3 R0, P0, PT, R4, 0x20, RZ ;  /* 0x0000002004007810 */ /* 0x000fc80007f1e0ff */
[----:B------:R-:W-:Y:S01]  /*1ae0*/  IADD3.X R11, PT, PT, RZ, R5, RZ, P0, !PT ;  /* 0x00000005ff0b7210 */ /* 0x000fe200007fe4ff */
[----:B------:R-:W-:Y:S08]  /*1af0*/  @P2 BRA `(.L_x_67) ;  /* 0xfffffff000b82947 */ /* 0x000ff0000383ffff */
.L_x_50:
[----:B------:R-:W-:-:S13]  /*1b00*/  ISETP.NE.AND P0, PT, R9, RZ, PT ;  /* 0x000000ff0900720c */ /* 0x000fda0003f05270 */
[----:B------:R-:W-:Y:S05]  /*1b10*/  @!P0 EXIT ;  /* 0x000000000000894d */ /* 0x000fea0003800000 */
[----:B------:R-:W1:Y:S01]  /*1b20*/  LDCU UR4, c[0x0][0x38c] ;  /* 0x00007180ff0477ac */ /* 0x000e620008000800 */
[----:B------:R-:W-:Y:S01]  /*1b30*/  ISETP.GE.U32.AND P0, PT, R9, 0x4, PT ;  /* 0x000000040900780c */ /* 0x000fe20003f06070 */
[----:B-1----:R-:W-:-:S12]  /*1b40*/  ULOP3.LUT UR4, UR4, 0x3, URZ, 0xc0, !UPT ;  /* 0x0000000304047892 */ /* 0x002fd8000f8ec0ff */
[----:B------:R-:W-:Y:S05]  /*1b50*/  @!P0 BRA `(.L_x_68) ;  /* 0x0000000400c08947 */ /* 0x000fea0003800000 */
[----:B------:R-:W1:Y:S01]  /*1b60*/  LDC.64 R8, c[0x0][0x380] ;  /* 0x0000e000ff087b82 */ /* 0x000e620000000a00 */
[----:B0-----:R-:W-:-:S05]  /*1b70*/  IADD3 R5, PT, PT, R7, R2, RZ ;  /* 0x0000000207057210 */ /* 0x001fca0007ffe0ff */
[----:B-1----:R-:W-:-:S05]  /*1b80*/  IMAD.WIDE.U32 R8, R5, 0x4, R8 ;  /* 0x0000000405087825 */ /* 0x002fca00078e0008 */
[----:B------:R-:W2:Y:S01]  /*1b90*/  LDG.E R0, desc[UR8][R8.64] ;  /* 0x0000000808007981 */ /* 0x000ea2000c1e1900 */
[----:B------:R-:W-:Y:S01]  /*1ba0*/  HFMA2 R5, -RZ, RZ, 0.96630859375, -0.0022525787353515625 ;  /* 0x3bbb989dff057431 */ /* 0x000fe200000001ff */
[----:B------:R-:W-:Y:S01]  /*1bb0*/  MOV R11, 0x437c0000 ;  /* 0x437c0000000b7802 */ /* 0x000fe20000000f00 */
[----:B------:R-:W0:Y:S01]  /*1bc0*/  MUFU.RCP R6, R3 ;  /* 0x0000000300067308 */ /* 0x000e220000001000 */
[----:B------:R-:W-:Y:S02]  /*1bd0*/  BSSY.RECONVERGENT B2, `(.L_x_69) ;  /* 0x0000014000027945 */ /* 0x000fe40003800200 */
        /* <DEDUP_REMOVED lines=14> */
[----:B0-----:R-:W-:Y:S06]  /*1cc0*/  @!P0 BRA `(.L_x_70) ;  /* 0x0000000000108947 */ /* 0x001fec0003800000 */
[----:B------:R-:W-:Y:S02]  /*1cd0*/  MOV R0, R13 ;  /* 0x0000000d00007202 */ /* 0x000fe40000000f00 */
[----:B------:R-:W-:-:S07]  /*1ce0*/  MOV R6, 0x1d00 ;  /* 0x00001d0000067802 */ /* 0x000fce0000000f00 */
[----:B------:R-:W-:Y:S05]  /*1cf0*/  CALL.REL.NOINC `($__internal_3_$__cuda_sm3x_div_rn_noftz_f32_slowpath) ;  /* 0x0000000800e47944 */ /* 0x000fea0003c00000 */
[----:B------:R-:W-:-:S07]  /*1d00*/  MOV R11, R13 ;  /* 0x0000000d000b7202 */ /* 0x000fce0000000f00 */
.L_x_70:
[----:B------:R-:W-:Y:S05]  /*1d10*/  BSYNC.RECONVERGENT B2 ;  /* 0x0000000000027941 */ /* 0x000fea0003800200 */
.L_x_69:
[----:B------:R-:W0:Y:S01]  /*1d20*/  LDCU.64 UR6, c[0x0][0x380] ;  /* 0x00007000ff0677ac */ /* 0x000e220008000a00 */
[----:B------:R-:W-:Y:S01]  /*1d30*/  IADD3 R0, P0, PT, R7, R2, RZ ;  /* 0x0000000207007210 */ /* 0x000fe20007f1e0ff */
[----:B------:R1:W-:Y:S03]  /*1d40*/  STG.E desc[UR8][R8.64], R11 ;  /* 0x0000000b08007986 */ /* 0x0003e6000c101908 */
[----:B------:R-:W-:Y:S02]  /*1d50*/  IADD3.X R5, PT, PT, RZ, RZ, RZ, P0, !PT ;  /* 0x000000ffff057210 */ /* 0x000fe400007fe4ff */
[----:B0-----:R-:W-:-:S04]  /*1d60*/  LEA R4, P0, R0, UR6, 0x2 ;  /* 0x0000000600047c11 */ /* 0x001fc8000f8010ff */
[----:B------:R-:W-:-:S05]  /*1d70*/  LEA.HI.X R5, R0, UR7, R5, 0x2, P0 ;  /* 0x0000000700057c11 */ /* 0x000fca00080f1405 */
[----:B------:R-:W2:Y:S01]  /*1d80*/  LDG.E R0, desc[UR8][R4.64+0x4] ;  /* 0x0000040804007981 */ /* 0x000ea2000c1e1900 */
[----:B------:R-:W-:Y:S01]  /*1d90*/  HFMA2 R13, -RZ, RZ, 0.96630859375, -0.0022525787353515625 ;  /* 0x3bbb989dff0d7431 */ /* 0x000fe200000001ff */
[----:B------:R-:W-:Y:S01]  /*1da0*/  MOV R15, 0x437c0000 ;  /* 0x437c0000000f7802 */ /* 0x000fe20000000f00 */
[----:B------:R-:W1:Y:S01]  /*1db0*/  MUFU.RCP R10, R3 ;  /* 0x00000003000a7308 */ /* 0x000e620000001000 */
[----:B------:R-:W-:Y:S01]  /*1dc0*/  BSSY.RECONVERGENT B2, `(.L_x_71) ;  /* 0x0000014000027945 */ /* 0x000fe20003800200 */
[----:B-1----:R-:W-:Y:S01]  /*1dd0*/  FFMA R9, R10, -R3, 1 ;  /* 0x3f8000000a097423 */ /* 0x002fe20000000803 */
[----:B--2---:R-:W-:-:S04]  /*1de0*/  FFMA.SAT R6, R0, R13, 0.5 ;  /* 0x3f00000000067423 */ /* 0x004fc8000000200d */
[----:B------:R-:W-:-:S04]  /*1df0*/  FFMA.RM R6, R6, R15, 12582913 ;  /* 0x4b40000106067423 */ /* 0x000fc8000000400f */
        /* <DEDUP_REMOVED lines=16> */
.L_x_72:
[----:B------:R-:W-:Y:S05]  /*1f00*/  BSYNC.RECONVERGENT B2 ;  /* 0x0000000000027941 */ /* 0x000fea0003800200 */
.L_x_71:
        /* <DEDUP_REMOVED lines=24> */
.L_x_74:
[----:B------:R-:W-:Y:S05]  /*2090*/  BSYNC.RECONVERGENT B2 ;  /* 0x0000000000027941 */ /* 0x000fea0003800200 */
.L_x_73:
        /* <DEDUP_REMOVED lines=25> */
.L_x_76:
[----:B------:R-:W-:Y:S05]  /*2230*/  BSYNC.RECONVERGENT B2 ;  /* 0x0000000000027941 */ /* 0x000fea0003800200 */
.L_x_75:
[----:B------:R1:W-:Y:S01]  /*2240*/  STG.E desc[UR8][R4.64+0xc], R11 ;  /* 0x00000c0b04007986 */ /* 0x0003e2000c101908 */
[----:B------:R-:W-:-:S07]  /*2250*/  IADD3 R2, PT, PT, R2, 0x4, RZ ;  /* 0x0000000402027810 */ /* 0x000fce0007ffe0ff */
.L_x_68:
[----:B------:R-:W-:-:S13]  /*2260*/  ISETP.NE.AND P0, PT, RZ, UR4, PT ;  /* 0x00000004ff007c0c */ /* 0x000fda000bf05270 */
[----:B------:R-:W-:Y:S05]  /*2270*/  @!P0 EXIT ;  /* 0x000000000000894d */ /* 0x000fea0003800000 */
[----:B------:R-:W-:-:S09]  /*2280*/  UISETP.NE.AND UP0, UPT, UR4, 0x1, UPT ;  /* 0x000000010400788c */ /* 0x000fd2000bf05270 */
[----:B------:R-:W-:Y:S05]  /*2290*/  BRA.U !UP0, `(.L_x_77) ;  /* 0x0000000108f47547 */ /* 0x000fea000b800000 */
[----:B------:R-:W2:Y:S01]  /*22a0*/  LDC.64 R8, c[0x0][0x380] ;  /* 0x0000e000ff087b82 */ /* 0x000ea20000000a00 */
[----:B01----:R-:W-:-:S05]  /*22b0*/  IADD3 R5, PT, PT, R7, R2, RZ ;  /* 0x0000000207057210 */ /* 0x003fca0007ffe0ff */
[----:B--2---:R-:W-:-:S05]  /*22c0*/  IMAD.WIDE.U32 R8, R5, 0x4, R8 ;  /* 0x0000000405087825 */ /* 0x004fca00078e0008 */
        /* <DEDUP_REMOVED lines=24> */
.L_x_79:
[----:B------:R-:W-:Y:S05]  /*2450*/  BSYNC.RECONVERGENT B2 ;  /* 0x0000000000027941 */ /* 0x000fea0003800200 */
.L_x_78:
        /* <DEDUP_REMOVED lines=30> */
.L_x_81:
[----:B------:R-:W-:Y:S05]  /*2640*/  BSYNC.RECONVERGENT B2 ;  /* 0x0000000000027941 */ /* 0x000fea0003800200 */
.L_x_80:
[----:B------:R2:W-:Y:S01]  /*2650*/  STG.E desc[UR8][R4.64+0x4], R9 ;  /* 0x0000040904007986 */ /* 0x0005e2000c101908 */
[----:B------:R-:W-:-:S07]  /*2660*/  IADD3 R2, PT, PT, R2, 0x2, RZ ;  /* 0x0000000202027810 */ /* 0x000fce0007ffe0ff */
.L_x_77:
[----:B------:R-:W3:Y:S02]  /*2670*/  LDC R0, c[0x0][0x38c] ;  /* 0x0000e300ff007b82 */ /* 0x000ee40000000800 */
[----:B---3--:R-:W-:-:S04]  /*2680*/  LOP3.LUT R0, R0, 0x1, RZ, 0xc0, !PT ;  /* 0x0000000100007812 */ /* 0x008fc800078ec0ff */
[----:B------:R-:W-:-:S13]  /*2690*/  ISETP.NE.U32.AND P0, PT, R0, 0x1, PT ;  /* 0x000000010000780c */ /* 0x000fda0003f05070 */
[----:B------:R-:W-:Y:S05]  /*26a0*/  @P0 EXIT ;  /* 0x000000000000094d */ /* 0x000fea0003800000 */
[----:B012---:R-:W0:Y:S01]  /*26b0*/  LDC.64 R4, c[0x0][0x380] ;  /* 0x0000e000ff047b82 */ /* 0x007e220000000a00 */
[----:B------:R-:W-:-:S05]  /*26c0*/  IADD3 R7, PT, PT, R7, R2, RZ ;  /* 0x0000000207077210 */ /* 0x000fca0007ffe0ff */
[----:B0-----:R-:W-:-:S05]  /*26d0*/  IMAD.WIDE.U32 R4, R7, 0x4, R4 ;  /* 0x0000000407047825 */ /* 0x001fca00078e0004 */
        /* <DEDUP_REMOVED lines=24> */
.L_x_83:
[----:B------:R-:W-:Y:S05]  /*2860*/  BSYNC.RECONVERGENT B2 ;  /* 0x0000000000027941 */ /* 0x000fea0003800200 */
.L_x_82:
[----:B------:R-:W-:Y:S01]  /*2870*/  STG.E desc[UR8][R4.64], R9 ;  /* 0x0000000904007986 */ /* 0x000fe2000c101908 */
[----:B------:R-:W-:Y:S05]  /*2880*/  EXIT ;  /* 0x000000000000794d */ /* 0x000fea0003800000 */
        .weak           $__internal_3_$__cuda_sm3x_div_rn_noftz_f32_slowpath
        .type           $__internal_3_$__cuda_sm3x_div_rn_noftz_f32_slowpath,@function
        .size           $__internal_3_$__cuda_sm3x_div_rn_noftz_f32_slowpath,(.L_x_99 - $__internal_3_$__cuda_sm3x_div_rn_noftz_f32_slowpath)
$__internal_3_$__cuda_sm3x_div_rn_noftz_f32_slowpath:
[----:B------:R-:W-:Y:S01]  /*2890*/  SHF.R.U32.HI R10, RZ, 0x17, R3 ;  /* 0x00000017ff0a7819 */ /* 0x000fe20000011603 */
[----:B------:R-:W-:Y:S01]  /*28a0*/  BSSY.RECONVERGENT B0, `(.L_x_84) ;  /* 0x0000063000007945 */ /* 0x000fe20003800200 */
[----:B------:R-:W-:Y:S02]  /*28b0*/  SHF.R.U32.HI R13, RZ, 0x17, R0 ;  /* 0x00000017ff0d7819 */ /* 0x000fe40000011600 */
[----:B------:R-:W-:Y:S02]  /*28c0*/  LOP3.LUT R10, R10, 0xff, RZ, 0xc0, !PT ;  /* 0x000000ff0a0a7812 */ /* 0x000fe400078ec0ff */
[----:B------:R-:W-:Y:S02]  /*28d0*/  LOP3.LUT R13, R13, 0xff, RZ, 0xc0, !PT ;  /* 0x000000ff0d0d7812 */ /* 0x000fe400078ec0ff */
[----:B------:R-:W-:Y:S02]  /*28e0*/  IADD3 R14, PT, PT, R10, -0x1, RZ ;  /* 0xffffffff0a0e7810 */ /* 0x000fe40007ffe0ff */
[----:B------:R-:W-:-:S02]  /*28f0*/  IADD3 R12, PT, PT, R13, -0x1, RZ ;  /* 0xffffffff0d0c7810 */ /* 0x000fc40007ffe0ff */
[----:B------:R-:W-:Y:S02]  /*2900*/  ISETP.GT.U32.AND P0, PT, R14, 0xfd, PT ;  /* 0x000000fd0e00780c */ /* 0x000fe40003f04070 */
[----:B------:R-:W-:Y:S02]  /*2910*/  MOV R15, R3 ;  /* 0x00000003000f7202 */ /* 0x000fe40000000f00 */
[----:B------:R-:W-:-:S13]  /*2920*/  ISETP.GT.U32.OR P0, PT, R12, 0xfd, P0 ;  /* 0x000000fd0c00780c */ /* 0x000fda0000704470 */
[----:B------:R-:W-:Y:S01]  /*2930*/  @!P0 MOV R11, RZ ;  /* 0x000000ff000b8202 */ /* 0x000fe20000000f00 */
        /* <DEDUP_REMOVED lines=19> */
[----:B------:R-:W-:Y:S01]  /*2a70*/  @P0 MOV R11, RZ ;  /* 0x000000ff000b0202 */ /* 0x000fe20000000f00 */
[----:B------:R-:W-:Y:S01]  /*2a80*/  @!P0 FFMA R0, R0, 1.84467440737095516160e+19, RZ ;  /* 0x5f80000000008823 */ /* 0x000fe200000000ff */
[----:B------:R-:W-:Y:S01]  /*2a90*/  @!P0 MOV R11, 0xffffffc0 ;  /* 0xffffffc0000b8802 */ /* 0x000fe20000000f00 */
[----:B------:R-:W-:-:S03]  /*2aa0*/  @!P1 FFMA R15, R3, 1.84467440737095516160e+19, RZ ;  /* 0x5f800000030f9823 */ /* 0x000fc600000000ff */
[----:B------:R-:W-:-:S07]  /*2ab0*/  @!P1 IADD3 R11, PT, PT, R11, 0x40, RZ ;  /* 0x000000400b0b9810 */ /* 0x000fce0007ffe0ff */
.L_x_85:
[----:B------:R-:W-:Y:S01]  /*2ac0*/  LEA R12, R10, 0xc0800000, 0x17 ;  /* 0xc08000000a0c7811 */ /* 0x000fe200078eb8ff */
[----:B------:R-:W-:Y:S01]  /*2ad0*/  BSSY.RECONVERGENT B1, `(.L_x_90) ;  /* 0x0000036000017945 */ /* 0x000fe20003800200 */
[----:B------:R-:W-:Y:S02]  /*2ae0*/  IADD3 R13, PT, PT, R13, -0x7f, RZ ;  /* 0xffffff810d0d7810 */ /* 0x000fe40007ffe0ff */
[----:B------:R-:W-:-:S03]  /*2af0*/  IADD3 R14, PT, PT, -R12, R15, RZ ;  /* 0x0000000f0c0e7210 */ /* 0x000fc60007ffe1ff */
[C---:B------:R-:W-:Y:S01]  /*2b00*/  IMAD R0, R13.reuse, -0x800000, R0 ;  /* 0xff8000000d007824 */ /* 0x040fe200078e0200 */
[----:B------:R0:W1:Y:S01]  /*2b10*/  MUFU.RCP R12, R14 ;  /* 0x0000000e000c7308 */ /* 0x0000620000001000 */
[----:B------:R-:W-:Y:S01]  /*2b20*/  FADD.FTZ R17, -R14, -RZ ;  /* 0x800000ff0e117221 */ /* 0x000fe20000010100 */
[----:B0-----:R-:W-:-:S04]  /*2b30*/  IADD3 R14, PT, PT, R13, 0x7f, -R10 ;  /* 0x0000007f0d0e7810 */ /* 0x001fc80007ffe80a */
[----:B------:R-:W-:Y:S01]  /*2b40*/  IADD3 R13, PT, PT, R14, R11, RZ ;  /* 0x0000000b0e0d7210 */ /* 0x000fe20007ffe0ff */
[----:B-1----:R-:W-:-:S04]  /*2b50*/  FFMA R15, R12, R17, 1 ;  /* 0x3f8000000c0f7423 */ /* 0x002fc80000000011 */
[----:B------:R-:W-:-:S04]  /*2b60*/  FFMA R15, R12, R15, R12 ;  /* 0x0000000f0c0f7223 */ /* 0x000fc8000000000c */
[----:B------:R-:W-:-:S04]  /*2b70*/  FFMA R12, R0, R15, RZ ;  /* 0x0000000f000c7223 */ /* 0x000fc800000000ff */
[----:B------:R-:W-:-:S04]  /*2b80*/  FFMA R16, R17, R12, R0 ;  /* 0x0000000c11107223 */ /* 0x000fc80000000000 */
[----:B------:R-:W-:-:S04]  /*2b90*/  FFMA R12, R15, R16, R12 ;  /* 0x000000100f0c7223 */ /* 0x000fc8000000000c */
[----:B------:R-:W-:-:S04]  /*2ba0*/  FFMA R17, R17, R12, R0 ;  /* 0x0000000c11117223 */ /* 0x000fc80000000000 */
[----:B------:R-:W-:-:S05]  /*2bb0*/  FFMA R0, R15, R17, R12 ;  /* 0x000000110f007223 */ /* 0x000fca000000000c */
[----:B------:R-:W-:-:S04]  /*2bc0*/  SHF.R.U32.HI R10, RZ, 0x17, R0 ;  /* 0x00000017ff0a7819 */ /* 0x000fc80000011600 */
[----:B------:R-:W-:-:S04]  /*2bd0*/  LOP3.LUT R10, R10, 0xff, RZ, 0xc0, !PT ;  /* 0x000000ff0a0a7812 */ /* 0x000fc800078ec0ff */
[----:B------:R-:W-:-:S04]  /*2be0*/  IADD3 R11, PT, PT, R10, R13, RZ ;  /* 0x0000000d0a0b7210 */ /* 0x000fc80007ffe0ff */
[----:B------:R-:W-:-:S04]  /*2bf0*/  IADD3 R10, PT, PT, R11, -0x1, RZ ;  /* 0xffffffff0b0a7810 */ /* 0x000fc80007ffe0ff */
        /* <DEDUP_REMOVED lines=9> */
[-CC-:B------:R-:W-:Y:S01]  /*2c90*/  FFMA.RZ R10, R15, R17.reuse, R12.reuse ;  /* 0x000000110f0a7223 */ /* 0x180fe2000000c00c */
[C---:B------:R-:W-:Y:S02]  /*2ca0*/  ISETP.NE.AND P3, PT, R11.reuse, RZ, PT ;  /* 0x000000ff0b00720c */ /* 0x040fe40003f65270 */
[----:B------:R-:W-:Y:S02]  /*2cb0*/  ISETP.NE.AND P1, PT, R11, RZ, PT ;  /* 0x000000ff0b00720c */ /* 0x000fe40003f25270 */
[----:B------:R-:W-:Y:S01]  /*2cc0*/  LOP3.LUT R13, R10, 0x7fffff, RZ, 0xc0, !PT ;  /* 0x007fffff0a0d7812 */ /* 0x000fe200078ec0ff */
[CCC-:B------:R-:W-:Y:S01]  /*2cd0*/  FFMA.RP R10, R15.reuse, R17.reuse, R12.reuse ;  /* 0x000000110f0a7223 */ /* 0x1c0fe2000000800c */
[----:B------:R-:W-:Y:S01]  /*2ce0*/  FFMA.RM R15, R15, R17, R12 ;  /* 0x000000110f0f7223 */ /* 0x000fe2000000400c */
[----:B------:R-:W-:Y:S02]  /*2cf0*/  IADD3 R12, PT, PT, R11, 0x20, RZ ;  /* 0x000000200b0c7810 */ /* 0x000fe40007ffe0ff */
[----:B------:R-:W-:-:S02]  /*2d00*/  LOP3.LUT R13, R13, 0x800000, RZ, 0xfc, !PT ;  /* 0x008000000d0d7812 */ /* 0x000fc400078efcff */
[----:B------:R-:W-:Y:S02]  /*2d10*/  IADD3 R11, PT, PT, -R11, RZ, RZ ;  /* 0x000000ff0b0b7210 */ /* 0x000fe40007ffe1ff */
[----:B------:R-:W-:Y:S02]  /*2d20*/  SHF.L.U32 R12, R13, R12, RZ ;  /* 0x0000000c0d0c7219 */ /* 0x000fe400000006ff */
[----:B------:R-:W-:Y:S02]  /*2d30*/  FSETP.NEU.FTZ.AND P0, PT, R10, R15, PT ;  /* 0x0000000f0a00720b */ /* 0x000fe40003f1d000 */
[----:B------:R-:W-:Y:S02]  /*2d40*/  SEL R10, R11, RZ, P3 ;  /* 0x000000ff0b0a7207 */ /* 0x000fe40001800000 */
[----:B------:R-:W-:Y:S02]  /*2d50*/  ISETP.NE.AND P1, PT, R12, RZ, P1 ;  /* 0x000000ff0c00720c */ /* 0x000fe40000f25270 */
[----:B------:R-:W-:-:S02]  /*2d60*/  SHF.R.U32.HI R10, RZ, R10, R13 ;  /* 0x0000000aff0a7219 */ /* 0x000fc4000001160d */
[----:B------:R-:W-:Y:S02]  /*2d70*/  PLOP3.LUT P0, PT, P0, P1, PT, 0xf8, 0x8f ;  /* 0x00000000008f781c */ /* 0x000fe40000703f70 */
[----:B------:R-:W-:Y:S02]  /*2d80*/  SHF.R.U32.HI R12, RZ, 0x1, R10 ;  /* 0x00000001ff0c7819 */ /* 0x000fe4000001160a */
[----:B------:R-:W-:-:S04]  /*2d90*/  SEL R11, RZ, 0x1, !P0 ;  /* 0x00000001ff0b7807 */ /* 0x000fc80004000000 */
[----:B------:R-:W-:-:S04]  /*2da0*/  LOP3.LUT R11, R11, 0x1, R12, 0xf8, !PT ;  /* 0x000000010b0b7812 */ /* 0x000fc800078ef80c */
[----:B------:R-:W-:-:S04]  /*2db0*/  LOP3.LUT R11, R11, R10, RZ, 0xc0, !PT ;  /* 0x0000000a0b0b7212 */ /* 0x000fc800078ec0ff */
[----:B------:R-:W-:-:S04]  /*2dc0*/  IADD3 R11, PT, PT, R12, R11, RZ ;  /* 0x0000000b0c0b7210 */ /* 0x000fc80007ffe0ff */
[----:B------:R-:W-:Y:S01]  /*2dd0*/  LOP3.LUT R0, R11, R0, RZ, 0xfc, !PT ;  /* 0x000000000b007212 */ /* 0x000fe200078efcff */
[----:B------:R-:W-:Y:S06]  /*2de0*/  BRA `(.L_x_93) ;  /* 0x0000000000107947 */ /* 0x000fec0003800000 */
.L_x_92:
[----:B------:R-:W-:-:S04]  /*2df0*/  LOP3.LUT R0, R0, 0x80000000, RZ, 0xc0, !PT ;  /* 0x8000000000007812 */ /* 0x000fc800078ec0ff */
[----:B------:R-:W-:Y:S01]  /*2e00*/  LOP3.LUT R0, R0, 0x7f800000, RZ, 0xfc, !PT ;  /* 0x7f80000000007812 */ /* 0x000fe200078efcff */
[----:B------:R-:W-:Y:S06]  /*2e10*/  BRA `(.L_x_93) ;  /* 0x0000000000047947 */ /* 0x000fec0003800000 */
.L_x_91:
[----:B------:R-:W-:-:S07]  /*2e20*/  LEA R0, R13, R0, 0x17 ;  /* 0x000000000d007211 */ /* 0x000fce00078eb8ff */
.L_x_93:
[----:B------:R-:W-:Y:S05]  /*2e30*/  BSYNC.RECONVERGENT B1 ;  /* 0x0000000000017941 */ /* 0x000fea0003800200 */
.L_x_90:
[----:B------:R-:W-:Y:S05]  /*2e40*/  BRA `(.L_x_94) ;  /* 0x0000000000207947 */ /* 0x000fea0003800000 */
.L_x_89:
[----:B------:R-:W-:-:S04]  /*2e50*/  LOP3.LUT R0, R15, 0x80000000, R0, 0x48, !PT ;  /* 0x800000000f007812 */ /* 0x000fc800078e4800 */
[----:B------:R-:W-:Y:S01]  /*2e60*/  LOP3.LUT R0, R0, 0x7f800000, RZ, 0xfc, !PT ;  /* 0x7f80000000007812 */ /* 0x000fe200078efcff */
[----:B------:R-:W-:Y:S06]  /*2e70*/  BRA `(.L_x_94) ;  /* 0x0000000000147947 */ /* 0x000fec0003800000 */
.L_x_88:
[----:B------:R-:W-:Y:S01]  /*2e80*/  LOP3.LUT R0, R15, 0x80000000, R0, 0x48, !PT ;  /* 0x800000000f007812 */ /* 0x000fe200078e4800 */
[----:B------:R-:W-:Y:S06]  /*2e90*/  BRA `(.L_x_94) ;  /* 0x00000000000c7947 */ /* 0x000fec0003800000 */
.L_x_87:
[----:B------:R-:W0:Y:S01]  /*2ea0*/  MUFU.RSQ R0, -QNAN ;  /* 0xffc0000000007908 */ /* 0x000e220000001400 */
[----:B------:R-:W-:Y:S05]  /*2eb0*/  BRA `(.L_x_94) ;  /* 0x0000000000047947 */ /* 0x000fea0003800000 */
.L_x_86:
[----:B------:R-:W-:-:S07]  /*2ec0*/  FADD.FTZ R0, R0, R3 ;  /* 0x0000000300007221 */ /* 0x000fce0000010000 */
.L_x_94:
[----:B------:R-:W-:Y:S05]  /*2ed0*/  BSYNC.RECONVERGENT B0 ;  /* 0x0000000000007941 */ /* 0x000fea0003800200 */
.L_x_84:
[----:B------:R-:W-:Y:S01]  /*2ee0*/  HFMA2 R11, -RZ, RZ, 0, 0 ;  /* 0x00000000ff0b7431 */ /* 0x000fe200000001ff */
[----:B------:R-:W-:Y:S02]  /*2ef0*/  MOV R10, R6 ;  /* 0x00000006000a7202 */ /* 0x000fe40000000f00 */
[----:B0-----:R-:W-:Y:S02]  /*2f00*/  MOV R13, R0 ;  /* 0x00000000000d7202 */ /* 0x001fe40000000f00 */
[----:B------:R-:W-:Y:S05]  /*2f10*/  RET.REL.NODEC R10 `(_Z7softmaxPfii) ;  /* 0xffffffd00a387950 */ /* 0x000fea0003c3ffff */
.L_x_95:
        /* <DEDUP_REMOVED lines=14> */
.L_x_99:


//--------------------- .nv.shared.reserved.0     --------------------------
	.section	.nv.shared.reserved.0,"aw",@nobits
	.weak		__nv_reservedSMEM_offset_0_alias
	.size		__nv_reservedSMEM_offset_0_alias, 0, 64
	.other		__nv_reservedSMEM_offset_0_alias,@"STO_CUDA_RESERVED_SHARED STV_DEFAULT"
__nv_reservedSMEM_offset_0_alias:
	.zero		0
	.zero		64


//--------------------- .nv.constant0._Z26scale_momentum_normal_unitPfS_ii --------------------------
	.section	.nv.constant0._Z26scale_momentum_normal_unitPfS_ii,"a",@progbits
	.sectionflags	@""
	.align	4
.nv.constant0._Z26scale_momentum_normal_unitPfS_ii:
	.zero		920


//--------------------- .nv.constant0._Z18scale_momentum_ARDPfS_ii --------------------------
	.section	.nv.constant0._Z18scale_momentum_ARDPfS_ii,"a",@progbits
	.sectionflags	@""
	.align	4
.nv.constant0._Z18scale_momentum_ARDPfS_ii:
	.zero		920


//--------------------- .nv.constant0._Z13add_bias_gradPfS_S_ii --------------------------
	.section	.nv.constant0._Z13add_bias_gradPfS_S_ii,"a",@progbits
	.sectionflags	@""
	.align	4
.nv.constant0._Z13add_bias_gradPfS_S_ii:
	.zero		928


//--------------------- .nv.constant0._Z20add_normal_unit_gradPfS_S_ii --------------------------
	.section	.nv.constant0._Z20add_normal_unit_gradPfS_S_ii,"a",@progbits
	.sectionflags	@""
	.align	4
.nv.constant0._Z20add_normal_unit_gradPfS_S_ii:
	.zero		928


//--------------------- .nv.constant0._Z12add_ARD_gradPfS_S_ii --------------------------
	.section	.nv.constant0._Z12add_ARD_gradPfS_S_ii,"a",@progbits
	.sectionflags	@""
	.align	4
.nv.constant0._Z12add_ARD_gradPfS_S_ii:
	.zero		928


//--------------------- .nv.constant0._Z8add_biasPfS_ii --------------------------
	.section	.nv.constant0._Z8add_biasPfS_ii,"a",@progbits
	.sectionflags	@""
	.align	4
.nv.constant0._Z8add_biasPfS_ii:
	.zero		920


//--------------------- .nv.constant0._Z7softmaxPfii --------------------------
	.section	.nv.constant0._Z7softmaxPfii,"a",@progbits
	.sectionflags	@""
	.align	4
.nv.constant0._Z7softmaxPfii:
	.zero		912


//--------------------- SYMBOLS --------------------------

	.type		.nv.reservedSmem.offset0,@object
	.size		.nv.reservedSmem.offset0,0x4
